	.target	sm_90a

	.elftype	@"ET_EXEC"


//--------------------- .note.nv.tkinfo           --------------------------
	.section	.note.nv.tkinfo,"",@"SHT_NOTE"
	.sectionflags	@"SHF_NOTE_NV_TKINFO"
	.tkinfo
        /*0018*/ 	.word	0x00000002
        /*0030*/ 	.string	""
        /*0030*/ 	.string	"ptxas"
        /*0030*/ 	.string	"Cuda compilation tools, release 13.0, V13.0.88"
        /*0030*/ 	.string	"Build cuda_13.0.r13.0/compiler.36424714_0"
        /*0030*/ 	.string	"-arch sm_90a -m 64 "



//--------------------- .note.nv.cuinfo           --------------------------
	.section	.note.nv.cuinfo,"",@"SHT_NOTE"
	.sectionflags	@"SHF_NOTE_NV_CUINFO"
        /*0018*/ 	.short	0x0002
        /*001a*/ 	.short	0x005a
        /*001c*/ 	.short	0x0082
	.zero		2


//--------------------- .nv.info                  --------------------------
	.section	.nv.info,"",@"SHT_CUDA_INFO"
	.align	4


	//----- nvinfo : EIATTR_REGCOUNT
	.align		4
        /*0000*/ 	.byte	0x04, 0x2f
        /*0002*/ 	.short	(.L_15 - .L_14)
	.align		4
.L_14:
        /*0004*/ 	.word	index@(_ZN7cutlass13device_kernelINS_4gemm6kernel13GemmUniversalIN4cute5tupleIJiiiiEEENS1_10collective13CollectiveMmaINS1_34MainloopSm90TmaGmmaWarpSpecializedILi2ENS5_IJNS4_1CILi1EEESB_SB_EEENS1_32KernelTmaWarpSpecializedPingpongEEENS5_IJNSA_ILi64EEENSA_ILi240EEENSA_ILi128EEEEEENS_10bfloat16_tENS5_IJlSB_lEEESJ_SK_NS4_8TiledMMAINS4_8MMA_AtomIJNS4_4SM904GMMA27MMA_64x16x16_F32BF16BF16_SSILNSO_5MajorE0ELSQ_0ELNSO_7ScaleInE1ELSR_1EEEEEENS4_6LayoutISC_NS5_IJNSA_ILi0EEESV_SV_EEEEENS5_IJNS4_10UnderscoreESY_SY_EEEEENS4_13SM90_TMA_LOADENS4_14ComposedLayoutINS4_7SwizzleILi3ELi4ELi3EEENS4_18smem_ptr_flag_bitsILi16EEENSU_INS5_IJNSA_ILi8EEESF_EEENS5_IJSF_SB_EEEEEEEvNS4_8identityES11_S1B_vS1C_EENS_8epilogue10collective6detail29Sm90TmaWarpSpecializedAdapterINS1F_15DefaultEpilogueISJ_SK_SK_NS1E_6thread17LinearCombinationISJ_Li1EffLNS1J_9ScaleType4KindE0ELNS_15FloatRoundStyleE2ESJ_EENS1_15EpilogueDefaultEEEEEvvEEEEvNT_6ParamsE)
        /*0008*/ 	.word	0x000000a8


	//----- nvinfo : EIATTR_FRAME_SIZE
	.align		4
.L_15:
        /*000c*/ 	.byte	0x04, 0x11
        /*000e*/ 	.short	(.L_17 - .L_16)
	.align		4
.L_16:
        /*0010*/ 	.word	index@(_ZN7cutlass13device_kernelINS_4gemm6kernel13GemmUniversalIN4cute5tupleIJiiiiEEENS1_10collective13CollectiveMmaINS1_34MainloopSm90TmaGmmaWarpSpecializedILi2ENS5_IJNS4_1CILi1EEESB_SB_EEENS1_32KernelTmaWarpSpecializedPingpongEEENS5_IJNSA_ILi64EEENSA_ILi240EEENSA_ILi128EEEEEENS_10bfloat16_tENS5_IJlSB_lEEESJ_SK_NS4_8TiledMMAINS4_8MMA_AtomIJNS4_4SM904GMMA27MMA_64x16x16_F32BF16BF16_SSILNSO_5MajorE0ELSQ_0ELNSO_7ScaleInE1ELSR_1EEEEEENS4_6LayoutISC_NS5_IJNSA_ILi0EEESV_SV_EEEEENS5_IJNS4_10UnderscoreESY_SY_EEEEENS4_13SM90_TMA_LOADENS4_14ComposedLayoutINS4_7SwizzleILi3ELi4ELi3EEENS4_18smem_ptr_flag_bitsILi16EEENSU_INS5_IJNSA_ILi8EEESF_EEENS5_IJSF_SB_EEEEEEEvNS4_8identityES11_S1B_vS1C_EENS_8epilogue10collective6detail29Sm90TmaWarpSpecializedAdapterINS1F_15DefaultEpilogueISJ_SK_SK_NS1E_6thread17LinearCombinationISJ_Li1EffLNS1J_9ScaleType4KindE0ELNS_15FloatRoundStyleE2ESJ_EENS1_15EpilogueDefaultEEEEEvvEEEEvNT_6ParamsE)
        /*0014*/ 	.word	0x00000000


	//----- nvinfo : EIATTR_MIN_STACK_SIZE
	.align		4
.L_17:
        /*0018*/ 	.byte	0x04, 0x12
        /*001a*/ 	.short	(.L_19 - .L_18)
	.align		4
.L_18:
        /*001c*/ 	.word	index@(_ZN7cutlass13device_kernelINS_4gemm6kernel13GemmUniversalIN4cute5tupleIJiiiiEEENS1_10collective13CollectiveMmaINS1_34MainloopSm90TmaGmmaWarpSpecializedILi2ENS5_IJNS4_1CILi1EEESB_SB_EEENS1_32KernelTmaWarpSpecializedPingpongEEENS5_IJNSA_ILi64EEENSA_ILi240EEENSA_ILi128EEEEEENS_10bfloat16_tENS5_IJlSB_lEEESJ_SK_NS4_8TiledMMAINS4_8MMA_AtomIJNS4_4SM904GMMA27MMA_64x16x16_F32BF16BF16_SSILNSO_5MajorE0ELSQ_0ELNSO_7ScaleInE1ELSR_1EEEEEENS4_6LayoutISC_NS5_IJNSA_ILi0EEESV_SV_EEEEENS5_IJNS4_10UnderscoreESY_SY_EEEEENS4_13SM90_TMA_LOADENS4_14ComposedLayoutINS4_7SwizzleILi3ELi4ELi3EEENS4_18smem_ptr_flag_bitsILi16EEENSU_INS5_IJNSA_ILi8EEESF_EEENS5_IJSF_SB_EEEEEEEvNS4_8identityES11_S1B_vS1C_EENS_8epilogue10collective6detail29Sm90TmaWarpSpecializedAdapterINS1F_15DefaultEpilogueISJ_SK_SK_NS1E_6thread17LinearCombinationISJ_Li1EffLNS1J_9ScaleType4KindE0ELNS_15FloatRoundStyleE2ESJ_EENS1_15EpilogueDefaultEEEEEvvEEEEvNT_6ParamsE)
        /*0020*/ 	.word	0x00000000
.L_19:


//--------------------- .nv.compat                --------------------------
	.section	.nv.compat,"",@"SHT_CUDA_COMPAT_INFO"
	.align	4
        /*0000*/ 	.byte	0x02, 0x09, 0x01, 0x00, 0x02, 0x02, 0x04, 0x00, 0x02, 0x05, 0x05, 0x00, 0x03, 0x07, 0x01, 0x01
        /*0010*/ 	.byte	0x02, 0x03, 0x01, 0x00, 0x02, 0x06, 0x01, 0x00, 0x04, 0x0b, 0x08, 0x00, 0x00, 0x00, 0x00, 0x00
        /*0020*/ 	.byte	0x00, 0x00, 0x00, 0x00


//--------------------- .nv.info._ZN7cutlass13device_kernelINS_4gemm6kernel13GemmUniversalIN4cute5tupleIJiiiiEEENS1_10collective13CollectiveMmaINS1_34MainloopSm90TmaGmmaWarpSpecializedILi2ENS5_IJNS4_1CILi1EEESB_SB_EEENS1_32KernelTmaWarpSpecializedPingpongEEENS5_IJNSA_ILi64EEENSA_ILi240EEENSA_ILi128EEEEEENS_10bfloat16_tENS5_IJlSB_lEEESJ_SK_NS4_8TiledMMAINS4_8MMA_AtomIJNS4_4SM904GMMA27MMA_64x16x16_F32BF16BF16_SSILNSO_5MajorE0ELSQ_0ELNSO_7ScaleInE1ELSR_1EEEEEENS4_6LayoutISC_NS5_IJNSA_ILi0EEESV_SV_EEEEENS5_IJNS4_10UnderscoreESY_SY_EEEEENS4_13SM90_TMA_LOADENS4_14ComposedLayoutINS4_7SwizzleILi3ELi4ELi3EEENS4_18smem_ptr_flag_bitsILi16EEENSU_INS5_IJNSA_ILi8EEESF_EEENS5_IJSF_SB_EEEEEEEvNS4_8identityES11_S1B_vS1C_EENS_8epilogue10collective6detail29Sm90TmaWarpSpecializedAdapterINS1F_15DefaultEpilogueISJ_SK_SK_NS1E_6thread17LinearCombinationISJ_Li1EffLNS1J_9ScaleType4KindE0ELNS_15FloatRoundStyleE2ESJ_EENS1_15EpilogueDefaultEEEEEvvEEEEvNT_6ParamsE --------------------------
	.section	.nv.info._ZN7cutlass13device_kernelINS_4gemm6kernel13GemmUniversalIN4cute5tupleIJiiiiEEENS1_10collective13CollectiveMmaINS1_34MainloopSm90TmaGmmaWarpSpecializedILi2ENS5_IJNS4_1CILi1EEESB_SB_EEENS1_32KernelTmaWarpSpecializedPingpongEEENS5_IJNSA_ILi64EEENSA_ILi240EEENSA_ILi128EEEEEENS_10bfloat16_tENS5_IJlSB_lEEESJ_SK_NS4_8TiledMMAINS4_8MMA_AtomIJNS4_4SM904GMMA27MMA_64x16x16_F32BF16BF16_SSILNSO_5MajorE0ELSQ_0ELNSO_7ScaleInE1ELSR_1EEEEEENS4_6LayoutISC_NS5_IJNSA_ILi0EEESV_SV_EEEEENS5_IJNS4_10UnderscoreESY_SY_EEEEENS4_13SM90_TMA_LOADENS4_14ComposedLayoutINS4_7SwizzleILi3ELi4ELi3EEENS4_18smem_ptr_flag_bitsILi16EEENSU_INS5_IJNSA_ILi8EEESF_EEENS5_IJSF_SB_EEEEEEEvNS4_8identityES11_S1B_vS1C_EENS_8epilogue10collective6detail29Sm90TmaWarpSpecializedAdapterINS1F_15DefaultEpilogueISJ_SK_SK_NS1E_6thread17LinearCombinationISJ_Li1EffLNS1J_9ScaleType4KindE0ELNS_15FloatRoundStyleE2ESJ_EENS1_15EpilogueDefaultEEEEEvvEEEEvNT_6ParamsE,"",@"SHT_CUDA_INFO"
	.sectionflags	@""
	.align	4


	//----- nvinfo : EIATTR_CUDA_API_VERSION
	.align		4
        /*0000*/ 	.byte	0x04, 0x37
        /*0002*/ 	.short	(.L_21 - .L_20)
.L_20:
        /*0004*/ 	.word	0x00000082


	//----- nvinfo : EIATTR_KPARAM_INFO
	.align		4
.L_21:
        /*0008*/ 	.byte	0x04, 0x17
        /*000a*/ 	.short	(.L_23 - .L_22)
.L_22:
        /*000c*/ 	.word	0x00000000
        /*0010*/ 	.short	0x0000
        /*0012*/ 	.short	0x0070
        /*0014*/ 	.byte	0x00, 0xf0, 0x01, 0x10


	//----- nvinfo : EIATTR_SPARSE_MMA_MASK
	.align		4
.L_23:
        /*0018*/ 	.byte	0x03, 0x50
        /*001a*/ 	.short	0x0000


	//----- nvinfo : EIATTR_MAXREG_COUNT
	.align		4
        /*001c*/ 	.byte	0x03, 0x1b
        /*001e*/ 	.short	0x00a8


	//----- nvinfo : EIATTR_NUM_BARRIERS
	.align		4
        /*0020*/ 	.byte	0x02, 0x4c
        /*0022*/ 	.byte	0x01
	.zero		1


	//----- nvinfo : EIATTR_EXTERNS
	.align		4
        /*0024*/ 	.byte	0x04, 0x0f
        /*0026*/ 	.short	(.L_25 - .L_24)


	//   ....[0]....
	.align		4
.L_24:
        /*0028*/ 	.word	index@(__assertfail)


	//----- nvinfo : EIATTR_MERCURY_ISA_VERSION
	.align		4
.L_25:
        /*002c*/ 	.byte	0x03, 0x5f
        /*002e*/ 	.short	0x0101


	//----- nvinfo : EIATTR_INT_WARP_WIDE_INSTR_OFFSETS
	.align		4
        /*0030*/ 	.byte	0x04, 0x31
        /*0032*/ 	.short	(.L_27 - .L_26)


	//   ....[0]....
.L_26:
        /*0034*/ 	.word	0x00000430


	//   ....[1]....
        /*0038*/ 	.word	0x00000450


	//   ....[2]....
        /*003c*/ 	.word	0x000004d0


	//   ....[3]....
        /*0040*/ 	.word	0x000004e0


	//   ....[4]....
        /*0044*/ 	.word	0x000004f0


	//   ....[5]....
        /*0048*/ 	.word	0x00000510


	//   ....[6]....
        /*004c*/ 	.word	0x00000570


	//   ....[7]....
        /*0050*/ 	.word	0x00000590


	//----- nvinfo : EIATTR_COOP_GROUP_MASK_REGIDS
	.align		4
.L_27:
        /*0054*/ 	.byte	0x04, 0x29
        /*0056*/ 	.short	(.L_29 - .L_28)


	//   ....[0]....
.L_28:
        /*0058*/ 	.word	0xffffffff


	//   ....[1]....
        /*005c*/ 	.word	0xffffffff


	//   ....[2]....
        /*0060*/ 	.word	0xffffffff


	//   ....[3]....
        /*0064*/ 	.word	0xffffffff


	//   ....[4]....
        /*0068*/ 	.word	0xffffffff


	//   ....[5]....
        /*006c*/ 	.word	0xffffffff


	//----- nvinfo : EIATTR_COOP_GROUP_INSTR_OFFSETS
	.align		4
.L_29:
        /*0070*/ 	.byte	0x04, 0x28
        /*0072*/ 	.short	(.L_31 - .L_30)


	//   ....[0]....
.L_30:
        /*0074*/ 	.word	0x00000050


	//   ....[1]....
        /*0078*/ 	.word	0x00000080


	//   ....[2]....
        /*007c*/ 	.word	0x00000180


	//   ....[3]....
        /*0080*/ 	.word	0x00000350


	//   ....[4]....
        /*0084*/ 	.word	0x00000390


	//   ....[5]....
        /*0088*/ 	.word	0x000003d0


	//----- nvinfo : EIATTR_REG_RECONFIG
	.align		4
.L_31:
        /*008c*/ 	.byte	0x01, 0x54
	.zero		2


	//----- nvinfo : EIATTR_SYSCALL_OFFSETS
	.align		4
        /*0090*/ 	.byte	0x04, 0x46
        /*0092*/ 	.short	(.L_33 - .L_32)


	//   ....[0]....
.L_32:
        /*0094*/ 	.word	0x00001650


	//----- nvinfo : EIATTR_MBARRIER_INSTR_OFFSETS
	.align		4
.L_33:
        /*0098*/ 	.byte	0x04, 0x39
        /*009a*/ 	.short	(.L_35 - .L_34)


	//   ....[0]....
.L_34:
        /*009c*/ 	.word	0x00000300
        /*00a0*/ 	.word	0x000000ff
        /*00a4*/ 	.word	0x00000000
        /*00a8*/ 	.short	0x0100
        /*00aa*/ 	.byte	0x09
	.zero		1


	//   ....[1]....
        /*00ac*/ 	.word	0x00000310
        /*00b0*/ 	.word	0x000000ff
        /*00b4*/ 	.word	0x00000010
        /*00b8*/ 	.short	0x0100
        /*00ba*/ 	.byte	0x09
	.zero		1


	//   ....[2]....
        /*00bc*/ 	.word	0x00000320
        /*00c0*/ 	.word	0x000000ff
        /*00c4*/ 	.word	0x00000008
        /*00c8*/ 	.short	0x0100
        /*00ca*/ 	.byte	0x09
	.zero		1


	//   ....[3]....
        /*00cc*/ 	.word	0x00000330
        /*00d0*/ 	.word	0x000000ff
        /*00d4*/ 	.word	0x00000018
        /*00d8*/ 	.short	0x0100
        /*00da*/ 	.byte	0x09
	.zero		1


	//   ....[4]....
        /*00dc*/ 	.word	0x000005b0
        /*00e0*/ 	.word	0x000000ff
        /*00e4*/ 	.word	0x00000050
        /*00e8*/ 	.short	0x0100
        /*00ea*/ 	.byte	0x09
	.zero		1


	//   ....[5]....
        /*00ec*/ 	.word	0x000005c0
        /*00f0*/ 	.word	0x000000ff
        /*00f4*/ 	.word	0x00000058
        /*00f8*/ 	.short	0x0100
        /*00fa*/ 	.byte	0x09
	.zero		1


	//   ....[6]....
        /*00fc*/ 	.word	0x00000600
        /*0100*/ 	.word	0x000000ff
        /*0104*/ 	.word	0x00000030
        /*0108*/ 	.short	0x0100
        /*010a*/ 	.byte	0x0a
	.zero		1


	//   ....[7]....
        /*010c*/ 	.word	0x00000620
        /*0110*/ 	.word	0x000000ff
        /*0114*/ 	.word	0x00000038
        /*0118*/ 	.short	0x0100
        /*011a*/ 	.byte	0x0a
	.zero		1


	//   ....[8]....
        /*011c*/ 	.word	0x00000630
        /*0120*/ 	.word	0x000000ff
        /*0124*/ 	.word	0x00000040
        /*0128*/ 	.short	0x0100
        /*012a*/ 	.byte	0x0a
	.zero		1


	//   ....[9]....
        /*012c*/ 	.word	0x00000640
        /*0130*/ 	.word	0x000000ff
        /*0134*/ 	.word	0x00000048
        /*0138*/ 	.short	0x0100
        /*013a*/ 	.byte	0x0a
	.zero		1


	//   ....[10]....
        /*013c*/ 	.word	0x00001530
        /*0140*/ 	.word	0x00000093
        /*0144*/ 	.word	0x00000000
        /*0148*/ 	.short	0x010a
        /*014a*/ 	.byte	0x2b
	.zero		1


	//   ....[11]....
        /*014c*/ 	.word	0x000016e0
        /*0150*/ 	.word	0x00000003
        /*0154*/ 	.word	0x00000000
        /*0158*/ 	.short	0x010a
        /*015a*/ 	.byte	0x3f
	.zero		1


	//   ....[12]....
        /*015c*/ 	.word	0x00001740
        /*0160*/ 	.word	0x00000003
        /*0164*/ 	.word	0x00000000
        /*0168*/ 	.short	0x010a
        /*016a*/ 	.byte	0x3f
	.zero		1


	//   ....[13]....
        /*016c*/ 	.word	0x00004740
        /*0170*/ 	.word	0x000000ff
        /*0174*/ 	.word	0x00000000
        /*0178*/ 	.short	0x010a
        /*017a*/ 	.byte	0x08
	.zero		1


	//   ....[14]....
        /*017c*/ 	.word	0x00004780
        /*0180*/ 	.word	0x000000ff
        /*0184*/ 	.word	0x00000000
        /*0188*/ 	.short	0x010a
        /*018a*/ 	.byte	0x08
	.zero		1


	//   ....[15]....
        /*018c*/ 	.word	0x00007690
        /*0190*/ 	.word	0x000000ff
        /*0194*/ 	.word	0x00000000
        /*0198*/ 	.short	0x0101
        /*019a*/ 	.byte	0x08
	.zero		1


	//   ....[16]....
        /*019c*/ 	.word	0x00007780
        /*01a0*/ 	.word	0x00000094
        /*01a4*/ 	.word	0x00000000
        /*01a8*/ 	.short	0x0101
        /*01aa*/ 	.byte	0x2c
	.zero		1


	//   ....[17]....
        /*01ac*/ 	.word	0x00007850
        /*01b0*/ 	.word	0x000000ff
        /*01b4*/ 	.word	0x00000000
        /*01b8*/ 	.short	0x0101
        /*01ba*/ 	.byte	0x04
	.zero		1


	//   ....[18]....
        /*01bc*/ 	.word	0x00007900
        /*01c0*/ 	.word	0x00000093
        /*01c4*/ 	.word	0x00000010
        /*01c8*/ 	.short	0x010a
        /*01ca*/ 	.byte	0x2b
	.zero		1


	//   ....[19]....
        /*01cc*/ 	.word	0x0000f620
        /*01d0*/ 	.word	0x00000096
        /*01d4*/ 	.word	0x00000000
        /*01d8*/ 	.short	0x0101
        /*01da*/ 	.byte	0x2c
	.zero		1


	//   ....[20]....
        /*01dc*/ 	.word	0x00010000
        /*01e0*/ 	.word	0x00000007
        /*01e4*/ 	.word	0x00000010
        /*01e8*/ 	.short	0x010a
        /*01ea*/ 	.byte	0x3f
	.zero		1


	//   ....[21]....
        /*01ec*/ 	.word	0x00010460
        /*01f0*/ 	.word	0x00000003
        /*01f4*/ 	.word	0x00000058
        /*01f8*/ 	.short	0x0101
        /*01fa*/ 	.byte	0x3f
	.zero		1


	//   ....[22]....
        /*01fc*/ 	.word	0x00010bd0
        /*0200*/ 	.word	0x00000007
        /*0204*/ 	.word	0x00000000
        /*0208*/ 	.short	0x010a
        /*020a*/ 	.byte	0x3f
	.zero		1


	//   ....[23]....
        /*020c*/ 	.word	0x00010c50
        /*0210*/ 	.word	0x00000003
        /*0214*/ 	.word	0x00000000
        /*0218*/ 	.short	0x010a
        /*021a*/ 	.byte	0x3f
	.zero		1


	//   ....[24]....
        /*021c*/ 	.word	0x00010cb0
        /*0220*/ 	.word	0x00000095
        /*0224*/ 	.word	0x00000000
        /*0228*/ 	.short	0x010a
        /*022a*/ 	.byte	0x3f
	.zero		1


	//   ....[25]....
        /*022c*/ 	.word	0x00010d00
        /*0230*/ 	.word	0x00000003
        /*0234*/ 	.word	0x00000000
        /*0238*/ 	.short	0x010a
        /*023a*/ 	.byte	0x3f
	.zero		1


	//   ....[26]....
        /*023c*/ 	.word	0x00010d60
        /*0240*/ 	.word	0x00000004
        /*0244*/ 	.word	0x00000000
        /*0248*/ 	.short	0x010a
        /*024a*/ 	.byte	0x3f
	.zero		1


	//   ....[27]....
        /*024c*/ 	.word	0x00010db0
        /*0250*/ 	.word	0x00000095
        /*0254*/ 	.word	0x00000010
        /*0258*/ 	.short	0x010a
        /*025a*/ 	.byte	0x3f
	.zero		1


	//   ....[28]....
        /*025c*/ 	.word	0x00010e80
        /*0260*/ 	.word	0x00000007
        /*0264*/ 	.word	0x00000010
        /*0268*/ 	.short	0x010a
        /*026a*/ 	.byte	0x3f
	.zero		1


	//   ....[29]....
        /*026c*/ 	.word	0x00010f50
        /*0270*/ 	.word	0x00000007
        /*0274*/ 	.word	0x00000000
        /*0278*/ 	.short	0x010a
        /*027a*/ 	.byte	0x3f
	.zero		1


	//----- nvinfo : EIATTR_NUM_MBARRIERS
	.align		4
.L_35:
        /*027c*/ 	.byte	0x03, 0x38
        /*027e*/ 	.short	0x000a


	//----- nvinfo : EIATTR_EXIT_INSTR_OFFSETS
	.align		4
        /*0280*/ 	.byte	0x04, 0x1c
        /*0282*/ 	.short	(.L_37 - .L_36)


	//   ....[0]....
.L_36:
        /*0284*/ 	.word	0x00001200


	//   ....[1]....
        /*0288*/ 	.word	0x00001260


	//   ....[2]....
        /*028c*/ 	.word	0x0000fd30


	//   ....[3]....
        /*0290*/ 	.word	0x0000fd60


	//   ....[4]....
        /*0294*/ 	.word	0x00010ca0


	//----- nvinfo : EIATTR_MAX_THREADS
	.align		4
.L_37:
        /*0298*/ 	.byte	0x04, 0x05
        /*029a*/ 	.short	(.L_39 - .L_38)
.L_38:
        /*029c*/ 	.word	0x00000180
        /*02a0*/ 	.word	0x00000001
        /*02a4*/ 	.word	0x00000001


	//----- nvinfo : EIATTR_CRS_STACK_SIZE
	.align		4
.L_39:
        /*02a8*/ 	.byte	0x04, 0x1e
        /*02aa*/ 	.short	(.L_41 - .L_40)
.L_40:
        /*02ac*/ 	.word	0x00000000


	//----- nvinfo : EIATTR_CBANK_PARAM_SIZE
	.align		4
.L_41:
        /*02b0*/ 	.byte	0x03, 0x19
        /*02b2*/ 	.short	0x0470


	//----- nvinfo : EIATTR_PARAM_CBANK
	.align		4
        /*02b4*/ 	.byte	0x04, 0x0a
        /*02b6*/ 	.short	(.L_43 - .L_42)
	.align		4
.L_42:
        /*02b8*/ 	.word	index@(.nv.constant0._ZN7cutlass13device_kernelINS_4gemm6kernel13GemmUniversalIN4cute5tupleIJiiiiEEENS1_10collective13CollectiveMmaINS1_34MainloopSm90TmaGmmaWarpSpecializedILi2ENS5_IJNS4_1CILi1EEESB_SB_EEENS1_32KernelTmaWarpSpecializedPingpongEEENS5_IJNSA_ILi64EEENSA_ILi240EEENSA_ILi128EEEEEENS_10bfloat16_tENS5_IJlSB_lEEESJ_SK_NS4_8TiledMMAINS4_8MMA_AtomIJNS4_4SM904GMMA27MMA_64x16x16_F32BF16BF16_SSILNSO_5MajorE0ELSQ_0ELNSO_7ScaleInE1ELSR_1EEEEEENS4_6LayoutISC_NS5_IJNSA_ILi0EEESV_SV_EEEEENS5_IJNS4_10UnderscoreESY_SY_EEEEENS4_13SM90_TMA_LOADENS4_14ComposedLayoutINS4_7SwizzleILi3ELi4ELi3EEENS4_18smem_ptr_flag_bitsILi16EEENSU_INS5_IJNSA_ILi8EEESF_EEENS5_IJSF_SB_EEEEEEEvNS4_8identityES11_S1B_vS1C_EENS_8epilogue10collective6detail29Sm90TmaWarpSpecializedAdapterINS1F_15DefaultEpilogueISJ_SK_SK_NS1E_6thread17LinearCombinationISJ_Li1EffLNS1J_9ScaleType4KindE0ELNS_15FloatRoundStyleE2ESJ_EENS1_15EpilogueDefaultEEEEEvvEEEEvNT_6ParamsE)
        /*02bc*/ 	.short	0x0210
        /*02be*/ 	.short	0x0470


	//----- nvinfo : EIATTR_SW_WAR
	.align		4
.L_43:
        /*02c0*/ 	.byte	0x04, 0x36
        /*02c2*/ 	.short	(.L_45 - .L_44)
.L_44:
        /*02c4*/ 	.word	0x00000008
.L_45:


//--------------------- .nv.callgraph             --------------------------
	.section	.nv.callgraph,"",@"SHT_CUDA_CALLGRAPH"
	.align	4
	.sectionentsize	8
	.align		4
        /*0000*/ 	.word	0x00000000
	.align		4
        /*0004*/ 	.word	0xffffffff
	.align		4
        /*0008*/ 	.word	index@(_ZN7cutlass13device_kernelINS_4gemm6kernel13GemmUniversalIN4cute5tupleIJiiiiEEENS1_10collective13CollectiveMmaINS1_34MainloopSm90TmaGmmaWarpSpecializedILi2ENS5_IJNS4_1CILi1EEESB_SB_EEENS1_32KernelTmaWarpSpecializedPingpongEEENS5_IJNSA_ILi64EEENSA_ILi240EEENSA_ILi128EEEEEENS_10bfloat16_tENS5_IJlSB_lEEESJ_SK_NS4_8TiledMMAINS4_8MMA_AtomIJNS4_4SM904GMMA27MMA_64x16x16_F32BF16BF16_SSILNSO_5MajorE0ELSQ_0ELNSO_7ScaleInE1ELSR_1EEEEEENS4_6LayoutISC_NS5_IJNSA_ILi0EEESV_SV_EEEEENS5_IJNS4_10UnderscoreESY_SY_EEEEENS4_13SM90_TMA_LOADENS4_14ComposedLayoutINS4_7SwizzleILi3ELi4ELi3EEENS4_18smem_ptr_flag_bitsILi16EEENSU_INS5_IJNSA_ILi8EEESF_EEENS5_IJSF_SB_EEEEEEEvNS4_8identityES11_S1B_vS1C_EENS_8epilogue10collective6detail29Sm90TmaWarpSpecializedAdapterINS1F_15DefaultEpilogueISJ_SK_SK_NS1E_6thread17LinearCombinationISJ_Li1EffLNS1J_9ScaleType4KindE0ELNS_15FloatRoundStyleE2ESJ_EENS1_15EpilogueDefaultEEEEEvvEEEEvNT_6ParamsE)
	.align		4
        /*000c*/ 	.word	index@(__assertfail)
	.align		4
        /*0010*/ 	.word	0x00000000
	.align		4
        /*0014*/ 	.word	0xfffffffe
	.align		4
        /*0018*/ 	.word	0x00000000
	.align		4
        /*001c*/ 	.word	0xfffffffd
	.align		4
        /*0020*/ 	.word	0x00000000
	.align		4
        /*0024*/ 	.word	0xfffffffc


//--------------------- .nv.constant4             --------------------------
	.section	.nv.constant4,"a",@progbits
	.align	8
	.align		8
.nv.constant4:
        /*0000*/ 	.dword	__assertfail
	.align		8
        /*0008*/ 	.dword	__unnamed_1
	.align		8
        /*0010*/ 	.dword	_ZN40_INTERNAL_5145213f_4_k_cu_41d0681f_166654cuda3std3__45__cpo5beginE
	.align		8
        /*0018*/ 	.dword	_ZN40_INTERNAL_5145213f_4_k_cu_41d0681f_166654cuda3std3__45__cpo3endE
	.align		8
        /*0020*/ 	.dword	_ZN40_INTERNAL_5145213f_4_k_cu_41d0681f_166654cuda3std3__45__cpo6cbeginE
	.align		8
        /*0028*/ 	.dword	_ZN40_INTERNAL_5145213f_4_k_cu_41d0681f_166654cuda3std3__45__cpo4cendE
	.align		8
        /*0030*/ 	.dword	_ZN40_INTERNAL_5145213f_4_k_cu_41d0681f_166654cuda3std3__442_GLOBAL__N__5145213f_4_k_cu_41d0681f_166656ignoreE
	.align		8
        /*0038*/ 	.dword	_ZN40_INTERNAL_5145213f_4_k_cu_41d0681f_166654cuda3std3__419piecewise_constructE
	.align		8
        /*0040*/ 	.dword	_ZN40_INTERNAL_5145213f_4_k_cu_41d0681f_166654cuda3std3__48in_placeE
	.align		8
        /*0048*/ 	.dword	_ZN40_INTERNAL_5145213f_4_k_cu_41d0681f_166654cuda3std6ranges3__45__cpo4swapE
	.align		8
        /*0050*/ 	.dword	_ZN40_INTERNAL_5145213f_4_k_cu_41d0681f_166654cuda3std6ranges3__45__cpo9iter_moveE
	.align		8
        /*0058*/ 	.dword	_ZN40_INTERNAL_5145213f_4_k_cu_41d0681f_166654cute7productE
	.align		8
        /*0060*/ 	.dword	_ZN40_INTERNAL_5145213f_4_k_cu_41d0681f_166654cute1_E
	.align		8
        /*0068*/ 	.dword	$str$22
	.align		8
        /*0070*/ 	.dword	$str$23


//--------------------- .text._ZN7cutlass13device_kernelINS_4gemm6kernel13GemmUniversalIN4cute5tupleIJiiiiEEENS1_10collective13CollectiveMmaINS1_34MainloopSm90TmaGmmaWarpSpecializedILi2ENS5_IJNS4_1CILi1EEESB_SB_EEENS1_32KernelTmaWarpSpecializedPingpongEEENS5_IJNSA_ILi64EEENSA_ILi240EEENSA_ILi128EEEEEENS_10bfloat16_tENS5_IJlSB_lEEESJ_SK_NS4_8TiledMMAINS4_8MMA_AtomIJNS4_4SM904GMMA27MMA_64x16x16_F32BF16BF16_SSILNSO_5MajorE0ELSQ_0ELNSO_7ScaleInE1ELSR_1EEEEEENS4_6LayoutISC_NS5_IJNSA_ILi0EEESV_SV_EEEEENS5_IJNS4_10UnderscoreESY_SY_EEEEENS4_13SM90_TMA_LOADENS4_14ComposedLayoutINS4_7SwizzleILi3ELi4ELi3EEENS4_18smem_ptr_flag_bitsILi16EEENSU_INS5_IJNSA_ILi8EEESF_EEENS5_IJSF_SB_EEEEEEEvNS4_8identityES11_S1B_vS1C_EENS_8epilogue10collective6detail29Sm90TmaWarpSpecializedAdapterINS1F_15DefaultEpilogueISJ_SK_SK_NS1E_6thread17LinearCombinationISJ_Li1EffLNS1J_9ScaleType4KindE0ELNS_15FloatRoundStyleE2ESJ_EENS1_15EpilogueDefaultEEEEEvvEEEEvNT_6ParamsE --------------------------
	.section	.text._ZN7cutlass13device_kernelINS_4gemm6kernel13GemmUniversalIN4cute5tupleIJiiiiEEENS1_10collective13CollectiveMmaINS1_34MainloopSm90TmaGmmaWarpSpecializedILi2ENS5_IJNS4_1CILi1EEESB_SB_EEENS1_32KernelTmaWarpSpecializedPingpongEEENS5_IJNSA_ILi64EEENSA_ILi240EEENSA_ILi128EEEEEENS_10bfloat16_tENS5_IJlSB_lEEESJ_SK_NS4_8TiledMMAINS4_8MMA_AtomIJNS4_4SM904GMMA27MMA_64x16x16_F32BF16BF16_SSILNSO_5MajorE0ELSQ_0ELNSO_7ScaleInE1ELSR_1EEEEEENS4_6LayoutISC_NS5_IJNSA_ILi0EEESV_SV_EEEEENS5_IJNS4_10UnderscoreESY_SY_EEEEENS4_13SM90_TMA_LOADENS4_14ComposedLayoutINS4_7SwizzleILi3ELi4ELi3EEENS4_18smem_ptr_flag_bitsILi16EEENSU_INS5_IJNSA_ILi8EEESF_EEENS5_IJSF_SB_EEEEEEEvNS4_8identityES11_S1B_vS1C_EENS_8epilogue10collective6detail29Sm90TmaWarpSpecializedAdapterINS1F_15DefaultEpilogueISJ_SK_SK_NS1E_6thread17LinearCombinationISJ_Li1EffLNS1J_9ScaleType4KindE0ELNS_15FloatRoundStyleE2ESJ_EENS1_15EpilogueDefaultEEEEEvvEEEEvNT_6ParamsE,"ax",@progbits
	.align	128
.text._ZN7cutlass13device_kernelINS_4gemm6kernel13GemmUniversalIN4cute5tupleIJiiiiEEENS1_10collective13CollectiveMmaINS1_34MainloopSm90TmaGmmaWarpSpecializedILi2ENS5_IJNS4_1CILi1EEESB_SB_EEENS1_32KernelTmaWarpSpecializedPingpongEEENS5_IJNSA_ILi64EEENSA_ILi240EEENSA_ILi128EEEEEENS_10bfloat16_tENS5_IJlSB_lEEESJ_SK_NS4_8TiledMMAINS4_8MMA_AtomIJNS4_4SM904GMMA27MMA_64x16x16_F32BF16BF16_SSILNSO_5MajorE0ELSQ_0ELNSO_7ScaleInE1ELSR_1EEEEEENS4_6LayoutISC_NS5_IJNSA_ILi0EEESV_SV_EEEEENS5_IJNS4_10UnderscoreESY_SY_EEEEENS4_13SM90_TMA_LOADENS4_14ComposedLayoutINS4_7SwizzleILi3ELi4ELi3EEENS4_18smem_ptr_flag_bitsILi16EEENSU_INS5_IJNSA_ILi8EEESF_EEENS5_IJSF_SB_EEEEEEEvNS4_8identityES11_S1B_vS1C_EENS_8epilogue10collective6detail29Sm90TmaWarpSpecializedAdapterINS1F_15DefaultEpilogueISJ_SK_SK_NS1E_6thread17LinearCombinationISJ_Li1EffLNS1J_9ScaleType4KindE0ELNS_15FloatRoundStyleE2ESJ_EENS1_15EpilogueDefaultEEEEEvvEEEEvNT_6ParamsE:
        .type           _ZN7cutlass13device_kernelINS_4gemm6kernel13GemmUniversalIN4cute5tupleIJiiiiEEENS1_10collective13CollectiveMmaINS1_34MainloopSm90TmaGmmaWarpSpecializedILi2ENS5_IJNS4_1CILi1EEESB_SB_EEENS1_32KernelTmaWarpSpecializedPingpongEEENS5_IJNSA_ILi64EEENSA_ILi240EEENSA_ILi128EEEEEENS_10bfloat16_tENS5_IJlSB_lEEESJ_SK_NS4_8TiledMMAINS4_8MMA_AtomIJNS4_4SM904GMMA27MMA_64x16x16_F32BF16BF16_SSILNSO_5MajorE0ELSQ_0ELNSO_7ScaleInE1ELSR_1EEEEEENS4_6LayoutISC_NS5_IJNSA_ILi0EEESV_SV_EEEEENS5_IJNS4_10UnderscoreESY_SY_EEEEENS4_13SM90_TMA_LOADENS4_14ComposedLayoutINS4_7SwizzleILi3ELi4ELi3EEENS4_18smem_ptr_flag_bitsILi16EEENSU_INS5_IJNSA_ILi8EEESF_EEENS5_IJSF_SB_EEEEEEEvNS4_8identityES11_S1B_vS1C_EENS_8epilogue10collective6detail29Sm90TmaWarpSpecializedAdapterINS1F_15DefaultEpilogueISJ_SK_SK_NS1E_6thread17LinearCombinationISJ_Li1EffLNS1J_9ScaleType4KindE0ELNS_15FloatRoundStyleE2ESJ_EENS1_15EpilogueDefaultEEEEEvvEEEEvNT_6ParamsE,@function
        .size           _ZN7cutlass13device_kernelINS_4gemm6kernel13GemmUniversalIN4cute5tupleIJiiiiEEENS1_10collective13CollectiveMmaINS1_34MainloopSm90TmaGmmaWarpSpecializedILi2ENS5_IJNS4_1CILi1EEESB_SB_EEENS1_32KernelTmaWarpSpecializedPingpongEEENS5_IJNSA_ILi64EEENSA_ILi240EEENSA_ILi128EEEEEENS_10bfloat16_tENS5_IJlSB_lEEESJ_SK_NS4_8TiledMMAINS4_8MMA_AtomIJNS4_4SM904GMMA27MMA_64x16x16_F32BF16BF16_SSILNSO_5MajorE0ELSQ_0ELNSO_7ScaleInE1ELSR_1EEEEEENS4_6LayoutISC_NS5_IJNSA_ILi0EEESV_SV_EEEEENS5_IJNS4_10UnderscoreESY_SY_EEEEENS4_13SM90_TMA_LOADENS4_14ComposedLayoutINS4_7SwizzleILi3ELi4ELi3EEENS4_18smem_ptr_flag_bitsILi16EEENSU_INS5_IJNSA_ILi8EEESF_EEENS5_IJSF_SB_EEEEEEEvNS4_8identityES11_S1B_vS1C_EENS_8epilogue10collective6detail29Sm90TmaWarpSpecializedAdapterINS1F_15DefaultEpilogueISJ_SK_SK_NS1E_6thread17LinearCombinationISJ_Li1EffLNS1J_9ScaleType4KindE0ELNS_15FloatRoundStyleE2ESJ_EENS1_15EpilogueDefaultEEEEEvvEEEEvNT_6ParamsE,(.L_x_304 - _ZN7cutlass13device_kernelINS_4gemm6kernel13GemmUniversalIN4cute5tupleIJiiiiEEENS1_10collective13CollectiveMmaINS1_34MainloopSm90TmaGmmaWarpSpecializedILi2ENS5_IJNS4_1CILi1EEESB_SB_EEENS1_32KernelTmaWarpSpecializedPingpongEEENS5_IJNSA_ILi64EEENSA_ILi240EEENSA_ILi128EEEEEENS_10bfloat16_tENS5_IJlSB_lEEESJ_SK_NS4_8TiledMMAINS4_8MMA_AtomIJNS4_4SM904GMMA27MMA_64x16x16_F32BF16BF16_SSILNSO_5MajorE0ELSQ_0ELNSO_7ScaleInE1ELSR_1EEEEEENS4_6LayoutISC_NS5_IJNSA_ILi0EEESV_SV_EEEEENS5_IJNS4_10UnderscoreESY_SY_EEEEENS4_13SM90_TMA_LOADENS4_14ComposedLayoutINS4_7SwizzleILi3ELi4ELi3EEENS4_18smem_ptr_flag_bitsILi16EEENSU_INS5_IJNSA_ILi8EEESF_EEENS5_IJSF_SB_EEEEEEEvNS4_8identityES11_S1B_vS1C_EENS_8epilogue10collective6detail29Sm90TmaWarpSpecializedAdapterINS1F_15DefaultEpilogueISJ_SK_SK_NS1E_6thread17LinearCombinationISJ_Li1EffLNS1J_9ScaleType4KindE0ELNS_15FloatRoundStyleE2ESJ_EENS1_15EpilogueDefaultEEEEEvvEEEEvNT_6ParamsE)
        .other          _ZN7cutlass13device_kernelINS_4gemm6kernel13GemmUniversalIN4cute5tupleIJiiiiEEENS1_10collective13CollectiveMmaINS1_34MainloopSm90TmaGmmaWarpSpecializedILi2ENS5_IJNS4_1CILi1EEESB_SB_EEENS1_32KernelTmaWarpSpecializedPingpongEEENS5_IJNSA_ILi64EEENSA_ILi240EEENSA_ILi128EEEEEENS_10bfloat16_tENS5_IJlSB_lEEESJ_SK_NS4_8TiledMMAINS4_8MMA_AtomIJNS4_4SM904GMMA27MMA_64x16x16_F32BF16BF16_SSILNSO_5MajorE0ELSQ_0ELNSO_7ScaleInE1ELSR_1EEEEEENS4_6LayoutISC_NS5_IJNSA_ILi0EEESV_SV_EEEEENS5_IJNS4_10UnderscoreESY_SY_EEEEENS4_13SM90_TMA_LOADENS4_14ComposedLayoutINS4_7SwizzleILi3ELi4ELi3EEENS4_18smem_ptr_flag_bitsILi16EEENSU_INS5_IJNSA_ILi8EEESF_EEENS5_IJSF_SB_EEEEEEEvNS4_8identityES11_S1B_vS1C_EENS_8epilogue10collective6detail29Sm90TmaWarpSpecializedAdapterINS1F_15DefaultEpilogueISJ_SK_SK_NS1E_6thread17LinearCombinationISJ_Li1EffLNS1J_9ScaleType4KindE0ELNS_15FloatRoundStyleE2ESJ_EENS1_15EpilogueDefaultEEEEEvvEEEEvNT_6ParamsE,@"STO_CUDA_ENTRY STV_DEFAULT"
_ZN7cutlass13device_kernelINS_4gemm6kernel13GemmUniversalIN4cute5tupleIJiiiiEEENS1_10collective13CollectiveMmaINS1_34MainloopSm90TmaGmmaWarpSpecializedILi2ENS5_IJNS4_1CILi1EEESB_SB_EEENS1_32KernelTmaWarpSpecializedPingpongEEENS5_IJNSA_ILi64EEENSA_ILi240EEENSA_ILi128EEEEEENS_10bfloat16_tENS5_IJlSB_lEEESJ_SK_NS4_8TiledMMAINS4_8MMA_AtomIJNS4_4SM904GMMA27MMA_64x16x16_F32BF16BF16_SSILNSO_5MajorE0ELSQ_0ELNSO_7ScaleInE1ELSR_1EEEEEENS4_6LayoutISC_NS5_IJNSA_ILi0EEESV_SV_EEEEENS5_IJNS4_10UnderscoreESY_SY_EEEEENS4_13SM90_TMA_LOADENS4_14ComposedLayoutINS4_7SwizzleILi3ELi4ELi3EEENS4_18smem_ptr_flag_bitsILi16EEENSU_INS5_IJNSA_ILi8EEESF_EEENS5_IJSF_SB_EEEEEEEvNS4_8identityES11_S1B_vS1C_EENS_8epilogue10collective6detail29Sm90TmaWarpSpecializedAdapterINS1F_15DefaultEpilogueISJ_SK_SK_NS1E_6thread17LinearCombinationISJ_Li1EffLNS1J_9ScaleType4KindE0ELNS_15FloatRoundStyleE2ESJ_EENS1_15EpilogueDefaultEEEEEvvEEEEvNT_6ParamsE:
[----:B------:R-:W0:Y:S01]  /*0000*/  LDC R1, c[0x0][0x28] ;  /* 0x00000a00ff017b82 */ /* 0x000e220000000800 */
[----:B------:R-:W1:Y:S01]  /*0010*/  S2R R4, SR_TID.X ;  /* 0x0000000000047919 */ /* 0x000e620000002100 */
[----:B------:R-:W-:Y:S01]  /*0020*/  ELECT P0, URZ, PT ;  /* 0x00000000003f782f */ /* 0x000fe20003800000 */
[----:B------:R-:W-:Y:S01]  /*0030*/  BSSY B0, `(.L_x_0) ;  /* 0x0000014000007945 */ /* 0x000fe20003800000 */
[----:B-1----:R-:W-:-:S05]  /*0040*/  SHF.R.U32.HI R0, RZ, 0x5, R4 ;  /* 0x00000005ff007819 */ /* 0x002fca0000011604 */
[----:B------:R-:W1:Y:S02]  /*0050*/  SHFL.IDX PT, R2, R0, RZ, 0x1f ;  /* 0x00001fff00027589 */ /* 0x000e6400000e0000 */
[----:B-1----:R-:W-:Y:S02]  /*0060*/  R2UR UR8, R2 ;  /* 0x00000000020872ca */ /* 0x002fe400000e0000 */
[----:B------:R-:W-:-:S05]  /*0070*/  SHF.R.U32.HI R2, RZ, 0x7, R4 ;  /* 0x00000007ff027819 */ /* 0x000fca0000011604 */
[----:B------:R1:W2:Y:S06]  /*0080*/  SHFL.IDX PT, R3, R2, RZ, 0x1f ;  /* 0x00001fff02037589 */ /* 0x0002ac00000e0000 */
[----:B------:R-:W-:Y:S02]  /*0090*/  USHF.R.S32.HI UR4, URZ, 0x1f, UR8 ;  /* 0x0000001f3f047899 */ /* 0x000fe40008011408 */
[----:B------:R-:W-:Y:S02]  /*00a0*/  ISETP.NE.OR P0, PT, RZ, UR8, !P0 ;  /* 0x00000008ff007c0c */ /* 0x000fe4000c705670 */
[----:B------:R-:W-:-:S04]  /*00b0*/  ULEA.HI UR4, UR4, UR8, URZ, 0x2 ;  /* 0x0000000804047291 */ /* 0x000fc8000f8f103f */
[----:B------:R-:W-:-:S04]  /*00c0*/  ULOP3.LUT UR4, UR4, 0xfffffffc, URZ, 0xc0, !UPT ;  /* 0xfffffffc04047892 */ /* 0x000fc8000f8ec03f */
[----:B------:R-:W-:-:S03]  /*00d0*/  UIADD3 UR8, UR8, -UR4, URZ ;  /* 0x8000000408087290 */ /* 0x000fc6000fffe03f */
[----:B01----:R-:W-:Y:S09]  /*00e0*/  @P0 BRA `(.L_x_1) ;  /* 0x0000000000200947 */ /* 0x003ff20003800000 */
[----:B------:R-:W-:Y:S02]  /*00f0*/  ULDC.64 UR4, c[0x0][0x198] ;  /* 0x0000660000047ab9 */ /* 0x000fe40000000a00 */
[----:B------:R-:W-:Y:S02]  /*0100*/  UIADD3 UR6, UP0, UR4, 0xf0, URZ ;  /* 0x000000f004067890 */ /* 0x000fe4000ff1e03f */
[----:B------:R-:W-:Y:S02]  /*0110*/  UIADD3 UR4, UP1, UR4, 0x1f0, URZ ;  /* 0x000001f004047890 */ /* 0x000fe4000ff3e03f */
[----:B------:R-:W-:Y:S02]  /*0120*/  UIADD3.X UR7, URZ, UR5, URZ, UP0, !UPT ;  /* 0x000000053f077290 */ /* 0x000fe400087fe43f */
[----:B------:R-:W-:-:S07]  /*0130*/  UIADD3.X UR5, URZ, UR5, URZ, UP1, !UPT ;  /* 0x000000053f057290 */ /* 0x000fce0008ffe43f */
[----:B------:R0:W-:Y:S02]  /*0140*/  UTMACCTL.PF [UR6] ;  /* 0x00000000060079b9 */ /* 0x0001e40008040000 */
[----:B------:R0:W-:Y:S02]  /*0150*/  UTMACCTL.PF [UR4] ;  /* 0x00000000040079b9 */ /* 0x0001e40008040000 */
[----:B0-----:R-:W-:Y:S01]  /*0160*/  NOP ;  /* 0x0000000000007918 */ /* 0x001fe20000000000 */
.L_x_1:
[----:B------:R-:W-:Y:S05]  /*0170*/  BSYNC B0 ;  /* 0x0000000000007941 */ /* 0x000fea0003800000 */
.L_x_0:
[----:B------:R-:W0:Y:S01]  /*0180*/  SHFL.IDX PT, R5, R0, RZ, 0x1f ;  /* 0x00001fff00057589 */ /* 0x000e2200000e0000 */
[----:B--2---:R-:W-:Y:S01]  /*0190*/  R2UR UR15, R3 ;  /* 0x00000000030f72ca */ /* 0x004fe200000e0000 */
[----:B------:R-:W-:-:S04]  /*01a0*/  UISETP.NE.AND UP0, UPT, UR8, 0x3, UPT ;  /* 0x000000030800788c */ /* 0x000fc8000bf05270 */
[----:B------:R-:W-:-:S08]  /*01b0*/  UISETP.EQ.OR UP0, UPT, UR8, URZ, !UP0 ;  /* 0x0000003f0800728c */ /* 0x000fd0000c702670 */
[----:B------:R-:W-:Y:S02]  /*01c0*/  UIADD3 UR18, UR15, -0x1, URZ ;  /* 0xffffffff0f127890 */ /* 0x000fe4000fffe03f */
[----:B------:R-:W-:Y:S02]  /*01d0*/  UISETP.EQ.AND UP0, UPT, UR15, URZ, UP0 ;  /* 0x0000003f0f00728c */ /* 0x000fe40008702270 */
[----:B------:R-:W-:Y:S02]  /*01e0*/  UISETP.GE.U32.AND UP1, UPT, UR18, 0x2, UPT ;  /* 0x000000021200788c */ /* 0x000fe4000bf26070 */
[----:B------:R-:W-:Y:S01]  /*01f0*/  USEL UR40, URZ, 0x1, !UP0 ;  /* 0x000000013f287887 */ /* 0x000fe2000c000000 */
[----:B0-----:R-:W-:-:S03]  /*0200*/  ISETP.NE.AND P0, PT, R5, RZ, PT ;  /* 0x000000ff0500720c */ /* 0x001fc60003f05270 */
[----:B------:R-:W-:-:S10]  /*0210*/  USEL UR40, UR40, 0x2, UP1 ;  /* 0x0000000228287887 */ /* 0x000fd40008800000 */
[----:B------:R-:W-:Y:S05]  /*0220*/  @P0 BRA `(.L_x_2) ;  /* 0x0000000000480947 */ /* 0x000fea0003800000 */
[----:B------:R-:W0:Y:S01]  /*0230*/  S2UR UR9, SR_CgaCtaId ;  /* 0x00000000000979c3 */ /* 0x000e220000008800 */
[----:B------:R-:W-:Y:S01]  /*0240*/  UMOV UR4, 0x400 ;  /* 0x0000040000047882 */ /* 0x000fe20000000000 */
[----:B------:R-:W-:Y:S01]  /*0250*/  UMOV UR5, 0x1 ;  /* 0x0000000100057882 */ /* 0x000fe20000000000 */
[----:B------:R-:W-:Y:S01]  /*0260*/  UMOV UR6, 0x80 ;  /* 0x0000008000067882 */ /* 0x000fe20000000000 */
[----:B------:R-:W-:Y:S01]  /*0270*/  ELECT P0, URZ, PT ;  /* 0x00000000003f782f */ /* 0x000fe20003800000 */
[----:B------:R-:W-:-:S04]  /*0280*/  UIADD3 UR6, -UR6, 0x100000, URZ ;  /* 0x0010000006067890 */ /* 0x000fc8000fffe13f */
[----:B------:R-:W-:Y:S02]  /*0290*/  USHF.L.U32 UR7, UR6, 0xb, URZ ;  /* 0x0000000b06077899 */ /* 0x000fe4000800063f */
[----:B------:R-:W-:Y:S02]  /*02a0*/  USHF.L.U32 UR6, UR6, 0x1, URZ ;  /* 0x0000000106067899 */ /* 0x000fe4000800063f */
[----:B0-----:R-:W-:Y:S02]  /*02b0*/  ULEA UR9, UR9, UR4, 0x18 ;  /* 0x0000000409097291 */ /* 0x001fe4000f8ec03f */
[----:B------:R-:W-:-:S04]  /*02c0*/  UIADD3 UR4, -UR5, 0x100000, URZ ;  /* 0x0010000005047890 */ /* 0x000fc8000fffe13f */
[----:B------:R-:W-:Y:S02]  /*02d0*/  USHF.L.U32 UR5, UR4, 0xb, URZ ;  /* 0x0000000b04057899 */ /* 0x000fe4000800063f */
[----:B------:R-:W-:Y:S01]  /*02e0*/  USHF.L.U32 UR4, UR4, 0x1, URZ ;  /* 0x0000000104047899 */ /* 0x000fe2000800063f */
[----:B------:R-:W0:Y:S11]  /*02f0*/  FENCE.VIEW.ASYNC.S ;  /* 0x00000000000073c6 */ /* 0x000e360000000000 */
[----:B0-----:R0:W1:Y:S01]  /*0300*/  SYNCS.EXCH.64 URZ, [UR9], UR4 ;  /* 0x00000004093f75b2 */ /* 0x0010620008000100 */
[----:B------:R0:W2:Y:S01]  /*0310*/  SYNCS.EXCH.64 URZ, [UR9+0x10], UR6 ;  /* 0x00001006093f75b2 */ /* 0x0000a20008000100 */
[----:B------:R0:W3:Y:S01]  /*0320*/  SYNCS.EXCH.64 URZ, [UR9+0x8], UR4 ;  /* 0x00000804093f75b2 */ /* 0x0000e20008000100 */
[----:B------:R0:W4:Y:S01]  /*0330*/  SYNCS.EXCH.64 URZ, [UR9+0x18], UR6 ;  /* 0x00001806093f75b2 */ /* 0x0001220008000100 */
[----:B------:R-:W-:Y:S01]  /*0340*/  NOP ;  /* 0x0000000000007918 */ /* 0x000fe20000000000 */
.L_x_2:
[----:B------:R-:W5:Y:S01]  /*0350*/  SHFL.IDX PT, R5, R0, RZ, 0x1f ;  /* 0x00001fff00057589 */ /* 0x000f6200000e0000 */
[----:B------:R-:W-:Y:S01]  /*0360*/  ELECT P0, URZ, PT ;  /* 0x00000000003f782f */ /* 0x000fe20003800000 */
[----:B------:R-:W-:Y:S01]  /*0370*/  NOP ;  /* 0x0000000000007918 */ /* 0x000fe20000000000 */
[----:B------:R-:W-:Y:S01]  /*0380*/  ELECT P1, URZ, PT ;  /* 0x00000000003f782f */ /* 0x000fe20003820000 */
[----:B------:R-:W1:Y:S01]  /*0390*/  SHFL.IDX PT, R3, R0, RZ, 0x1f ;  /* 0x00001fff00037589 */ /* 0x000e6200000e0000 */
[----:B0-----:R-:W-:Y:S01]  /*03a0*/  UMOV UR4, 0x20 ;  /* 0x0000002000047882 */ /* 0x001fe20000000000 */
[----:B------:R-:W-:Y:S01]  /*03b0*/  UMOV UR12, 0x80 ;  /* 0x00000080000c7882 */ /* 0x000fe20000000000 */
[----:B------:R-:W-:Y:S01]  /*03c0*/  NOP ;  /* 0x0000000000007918 */ /* 0x000fe20000000000 */
[----:B------:R0:W0:Y:S01]  /*03d0*/  SHFL.IDX PT, R0, R2, RZ, 0x1f ;  /* 0x00001fff02007589 */ /* 0x00002200000e0000 */
[----:B------:R-:W-:Y:S01]  /*03e0*/  ULDC.64 UR50, c[0x0][0x208] ;  /* 0x0000820000327ab9 */ /* 0x000fe20000000a00 */
[----:B-----5:R-:W-:-:S02]  /*03f0*/  ISETP.NE.OR P0, PT, R5, RZ, !P0 ;  /* 0x000000ff0500720c */ /* 0x020fc40004705670 */
[----:B-1----:R-:W-:Y:S02]  /*0400*/  ISETP.NE.OR P1, PT, R3, RZ, !P1 ;  /* 0x000000ff0300720c */ /* 0x002fe40004f25670 */
[----:B------:R-:W-:-:S04]  /*0410*/  SHF.R.S32.HI R3, RZ, 0x1f, R4 ;  /* 0x0000001fff037819 */ /* 0x000fc80000011404 */
[----:B------:R-:W-:-:S05]  /*0420*/  LEA.HI R3, R3, R4, RZ, 0x7 ;  /* 0x0000000403037211 */ /* 0x000fca00078f38ff */
[----:B------:R-:W-:Y:S01]  /*0430*/  VOTEU.ALL UP0, P0 ;  /* 0x00000000003f7886 */ /* 0x000fe20000000000 */
[----:B------:R-:W-:Y:S01]  /*0440*/  LOP3.LUT R3, R3, 0xffffff80, RZ, 0xc0, !PT ;  /* 0xffffff8003037812 */ /* 0x000fe200078ec0ff */
[----:B------:R-:W-:-:S03]  /*0450*/  VOTEU.ALL UP1, P1 ;  /* 0x00000000003f7886 */ /* 0x000fc60000820000 */
[----:B------:R-:W1:Y:S01]  /*0460*/  @!UP0 S2UR UR7, SR_CgaCtaId ;  /* 0x00000000000789c3 */ /* 0x000e620000008800 */
[----:B------:R-:W-:Y:S01]  /*0470*/  @!UP0 UMOV UR6, 0x400 ;  /* 0x0000040000068882 */ /* 0x000fe20000000000 */
[----:B------:R-:W-:-:S04]  /*0480*/  @!UP0 UIADD3 UR4, -UR4, 0x100000, URZ ;  /* 0x0010000004048890 */ /* 0x000fc8000fffe13f */
[----:B------:R-:W-:Y:S02]  /*0490*/  @!UP0 USHF.L.U32 UR5, UR4, 0xb, URZ ;  /* 0x0000000b04058899 */ /* 0x000fe4000800063f */
[----:B------:R-:W-:Y:S01]  /*04a0*/  @!UP0 USHF.L.U32 UR4, UR4, 0x1, URZ ;  /* 0x0000000104048899 */ /* 0x000fe2000800063f */
[----:B------:R-:W-:Y:S01]  /*04b0*/  IMAD.IADD R3, R4, 0x1, -R3 ;  /* 0x0000000104037824 */ /* 0x000fe200078e0a03 */
[----:B------:R-:W-:Y:S01]  /*04c0*/  @!UP1 UMOV UR10, 0x400 ;  /* 0x00000400000a9882 */ /* 0x000fe20000000000 */
[----:B------:R-:W-:Y:S01]  /*04d0*/  VOTEU.ALL UP2, P1 ;  /* 0x00000000003f7886 */ /* 0x000fe20000840000 */
[----:B------:R-:W-:Y:S01]  /*04e0*/  VOTEU.ALL UP3, P1 ;  /* 0x00000000003f7886 */ /* 0x000fe20000860000 */
[----:B------:R-:W-:Y:S01]  /*04f0*/  VOTEU.ALL UP4, P1 ;  /* 0x00000000003f7886 */ /* 0x000fe20000880000 */
[----:B------:R-:W5:Y:S01]  /*0500*/  @!UP1 S2UR UR11, SR_CgaCtaId ;  /* 0x00000000000b99c3 */ /* 0x000f620000008800 */
[----:B------:R-:W-:Y:S01]  /*0510*/  VOTEU.ALL UP5, P1 ;  /* 0x00000000003f7886 */ /* 0x000fe200008a0000 */
[----:B------:R-:W-:Y:S01]  /*0520*/  ISETP.NE.AND P1, PT, RZ, UR15, PT ;  /* 0x0000000fff007c0c */ /* 0x000fe2000bf25270 */
[----:B-1----:R-:W-:-:S02]  /*0530*/  @!UP0 ULEA UR9, UR7, UR6, 0x18 ;  /* 0x0000000607098291 */ /* 0x002fc4000f8ec03f */
[----:B------:R-:W-:-:S04]  /*0540*/  @!UP1 UIADD3 UR6, -UR12, 0x100000, URZ ;  /* 0x001000000c069890 */ /* 0x000fc8000fffe13f */
[----:B------:R-:W-:Y:S02]  /*0550*/  @!UP1 USHF.L.U32 UR7, UR6, 0xb, URZ ;  /* 0x0000000b06079899 */ /* 0x000fe4000800063f */
[----:B------:R-:W-:Y:S01]  /*0560*/  @!UP1 USHF.L.U32 UR6, UR6, 0x1, URZ ;  /* 0x0000000106069899 */ /* 0x000fe2000800063f */
[----:B------:R-:W-:Y:S01]  /*0570*/  VOTEU.ALL UP0, P0 ;  /* 0x00000000003f7886 */ /* 0x000fe20000000000 */
[----:B-----5:R-:W-:Y:S01]  /*0580*/  @!UP1 ULEA UR10, UR11, UR10, 0x18 ;  /* 0x0000000a0b0a9291 */ /* 0x020fe2000f8ec03f */
[----:B------:R-:W-:Y:S01]  /*0590*/  VOTEU.ALL UP1, P0 ;  /* 0x00000000003f7886 */ /* 0x000fe20000020000 */
[----:B------:R-:W1:Y:S02]  /*05a0*/  FENCE.VIEW.ASYNC.S ;  /* 0x00000000000073c6 */ /* 0x000e640000000000 */
[----:B-1----:R-:W2:Y:S02]  /*05b0*/  @!UP0 SYNCS.EXCH.64 URZ, [UR9+0x50], UR4 ;  /* 0x00005004093f85b2 */ /* 0x002ea40008000100 */
[----:B------:R1:W2:Y:S01]  /*05c0*/  @!UP1 SYNCS.EXCH.64 URZ, [UR9+0x58], UR4 ;  /* 0x00005804093f95b2 */ /* 0x0002a20008000100 */
[----:B------:R-:W-:Y:S01]  /*05d0*/  NOP ;  /* 0x0000000000007918 */ /* 0x000fe20000000000 */
[----:B-1----:R-:W-:-:S02]  /*05e0*/  ULDC.64 UR4, c[0x0][0x598] ;  /* 0x0001660000047ab9 */ /* 0x002fc40000000a00 */
[----:B------:R-:W-:Y:S02]  /*05f0*/  ISETP.NE.U32.AND P0, PT, RZ, UR4, PT ;  /* 0x00000004ff007c0c */ /* 0x000fe4000bf05070 */
[----:B------:R1:W2:Y:S02]  /*0600*/  @!UP2 SYNCS.EXCH.64 URZ, [UR10+0x30], UR6 ;  /* 0x000030060a3fa5b2 */ /* 0x0002a40008000100 */
[----:B------:R-:W-:Y:S01]  /*0610*/  ISETP.NE.AND.EX P0, PT, RZ, UR5, PT, P0 ;  /* 0x00000005ff007c0c */ /* 0x000fe2000bf05300 */
[----:B------:R1:W2:Y:S01]  /*0620*/  @!UP3 SYNCS.EXCH.64 URZ, [UR10+0x38], UR6 ;  /* 0x000038060a3fb5b2 */ /* 0x0002a20008000100 */
[----:B------:R1:W2:Y:S01]  /*0630*/  @!UP4 SYNCS.EXCH.64 URZ, [UR10+0x40], UR6 ;  /* 0x000040060a3fc5b2 */ /* 0x0002a20008000100 */
[----:B------:R1:W2:Y:S01]  /*0640*/  @!UP5 SYNCS.EXCH.64 URZ, [UR10+0x48], UR6 ;  /* 0x000048060a3fd5b2 */ /* 0x0002a20008000100 */
[----:B------:R-:W-:Y:S01]  /*0650*/  NOP ;  /* 0x0000000000007918 */ /* 0x000fe20000000000 */
[----:B--234-:R-:W-:Y:S08]  /*0660*/  BAR.SYNC.DEFER_BLOCKING 0x0 ;  /* 0x0000000000007b1d */ /* 0x01cff00000010000 */
[----:B01----:R-:W-:Y:S05]  /*0670*/  @!P0 BRA `(.L_x_3) ;  /* 0x00000000001c8947 */ /* 0x003fea0003800000 */
[----:B------:R-:W0:Y:S02]  /*0680*/  LDC.64 R6, c[0x0][0x598] ;  /* 0x00016600ff067b82 */ /* 0x000e240000000a00 */
[----:B0-----:R-:W2:Y:S02]  /*0690*/  LDG.E.64 R6, desc[UR50][R6.64] ;  /* 0x0000003206067981 */ /* 0x001ea4000c1e1b00 */
[----:B--2---:R-:W-:-:S04]  /*06a0*/  ISETP.NE.U32.AND P0, PT, R6, RZ, PT ;  /* 0x000000ff0600720c */ /* 0x004fc80003f05070 */
[----:B------:R-:W-:-:S13]  /*06b0*/  ISETP.NE.AND.EX P0, PT, R7, RZ, PT, P0 ;  /* 0x000000ff0700720c */ /* 0x000fda0003f05300 */
[----:B------:R-:W-:Y:S05]  /*06c0*/  @!P0 BRA `(.L_x_3) ;  /* 0x0000000000088947 */ /* 0x000fea0003800000 */
[----:B------:R1:W5:Y:S01]  /*06d0*/  LD.E R22, desc[UR50][R6.64] ;  /* 0x0000003206167980 */ /* 0x000362000c101900 */
[----:B------:R-:W-:Y:S05]  /*06e0*/  BRA `(.L_x_4) ;  /* 0x0000000000247947 */ /* 0x000fea0003800000 */
.L_x_3:
[----:B------:R-:W-:Y:S02]  /*06f0*/  ULDC.64 UR4, c[0x0][0x588] ;  /* 0x0001620000047ab9 */ /* 0x000fe40000000a00 */
[----:B------:R-:W-:-:S04]  /*0700*/  ISETP.NE.U32.AND P0, PT, RZ, UR4, PT ;  /* 0x00000004ff007c0c */ /* 0x000fc8000bf05070 */
[----:B------:R-:W-:-:S13]  /*0710*/  ISETP.NE.AND.EX P0, PT, RZ, UR5, PT, P0 ;  /* 0x00000005ff007c0c */ /* 0x000fda000bf05300 */
[----:B------:R-:W-:Y:S05]  /*0720*/  @!P0 BRA `(.L_x_5) ;  /* 0x00000000000c8947 */ /* 0x000fea0003800000 */
[----:B------:R-:W0:Y:S02]  /*0730*/  LDC.64 R22, c[0x0][0x588] ;  /* 0x00016200ff167b82 */ /* 0x000e240000000a00 */
[----:B0-----:R0:W5:Y:S01]  /*0740*/  LDG.E R22, desc[UR50][R22.64] ;  /* 0x0000003216167981 */ /* 0x001162000c1e1900 */
[----:B------:R-:W-:Y:S05]  /*0750*/  BRA `(.L_x_4) ;  /* 0x0000000000087947 */ /* 0x000fea0003800000 */
.L_x_5:
[----:B------:R-:W-:Y:S02]  /*0760*/  ULDC UR4, c[0x0][0x580] ;  /* 0x0001600000047ab9 */ /* 0x000fe40000000800 */
[----:B------:R-:W-:-:S07]  /*0770*/  IMAD.U32 R22, RZ, RZ, UR4 ;  /* 0x00000004ff167e24 */ /* 0x000fce000f8e00ff */
.L_x_4:
[----:B------:R-:W-:Y:S02]  /*0780*/  ULDC.64 UR4, c[0x0][0x5a0] ;  /* 0x0001680000047ab9 */ /* 0x000fe40000000a00 */
[----:B------:R-:W-:-:S04]  /*0790*/  ISETP.NE.U32.AND P0, PT, RZ, UR4, PT ;  /* 0x00000004ff007c0c */ /* 0x000fc8000bf05070 */
[----:B------:R-:W-:-:S13]  /*07a0*/  ISETP.NE.AND.EX P0, PT, RZ, UR5, PT, P0 ;  /* 0x00000005ff007c0c */ /* 0x000fda000bf05300 */
[----:B------:R-:W-:Y:S05]  /*07b0*/  @!P0 BRA `(.L_x_6) ;  /* 0x00000000001c8947 */ /* 0x000fea0003800000 */
[----:B-1----:R-:W1:Y:S02]  /*07c0*/  LDC.64 R6, c[0x0][0x5a0] ;  /* 0x00016800ff067b82 */ /* 0x002e640000000a00 */
[----:B-1----:R-:W2:Y:S02]  /*07d0*/  LDG.E.64 R6, desc[UR50][R6.64] ;  /* 0x0000003206067981 */ /* 0x002ea4000c1e1b00 */
[----:B--2---:R-:W-:-:S04]  /*07e0*/  ISETP.NE.U32.AND P0, PT, R6, RZ, PT ;  /* 0x000000ff0600720c */ /* 0x004fc80003f05070 */
[----:B------:R-:W-:-:S13]  /*07f0*/  ISETP.NE.AND.EX P0, PT, R7, RZ, PT, P0 ;  /* 0x000000ff0700720c */ /* 0x000fda0003f05300 */
[----:B------:R-:W-:Y:S05]  /*0800*/  @!P0 BRA `(.L_x_6) ;  /* 0x0000000000088947 */ /* 0x000fea0003800000 */
[----:B0-----:R2:W5:Y:S01]  /*0810*/  LD.E R23, desc[UR50][R6.64] ;  /* 0x0000003206177980 */ /* 0x001562000c101900 */
[----:B------:R-:W-:Y:S05]  /*0820*/  BRA `(.L_x_7) ;  /* 0x0000000000247947 */ /* 0x000fea0003800000 */
.L_x_6:
[----:B------:R-:W-:Y:S02]  /*0830*/  ULDC.64 UR4, c[0x0][0x590] ;  /* 0x0001640000047ab9 */ /* 0x000fe40000000a00 */
[----:B------:R-:W-:-:S04]  /*0840*/  ISETP.NE.U32.AND P0, PT, RZ, UR4, PT ;  /* 0x00000004ff007c0c */ /* 0x000fc8000bf05070 */
[----:B------:R-:W-:-:S13]  /*0850*/  ISETP.NE.AND.EX P0, PT, RZ, UR5, PT, P0 ;  /* 0x00000005ff007c0c */ /* 0x000fda000bf05300 */
[----:B------:R-:W-:Y:S05]  /*0860*/  @!P0 BRA `(.L_x_8) ;  /* 0x00000000000c8947 */ /* 0x000fea0003800000 */
[----:B-1----:R-:W0:Y:S02]  /*0870*/  LDC.64 R6, c[0x0][0x590] ;  /* 0x00016400ff067b82 */ /* 0x002e240000000a00 */
[----:B0-----:R0:W5:Y:S01]  /*0880*/  LDG.E R23, desc[UR50][R6.64] ;  /* 0x0000003206177981 */ /* 0x001162000c1e1900 */
[----:B------:R-:W-:Y:S05]  /*0890*/  BRA `(.L_x_7) ;  /* 0x0000000000087947 */ /* 0x000fea0003800000 */
.L_x_8:
[----:B------:R-:W-:Y:S02]  /*08a0*/  ULDC UR4, c[0x0][0x584] ;  /* 0x0001610000047ab9 */ /* 0x000fe40000000800 */
[----:B0-----:R-:W-:-:S07]  /*08b0*/  IMAD.U32 R23, RZ, RZ, UR4 ;  /* 0x00000004ff177e24 */ /* 0x001fce000f8e00ff */
.L_x_7:
[----:B------:R-:W3:Y:S01]  /*08c0*/  S2UR UR10, SR_CTAID.Y ;  /* 0x00000000000a79c3 */ /* 0x000ee20000002600 */
[----:B------:R-:W-:Y:S01]  /*08d0*/  ULDC UR5, c[0x0][0x65c] ;  /* 0x0001970000057ab9 */ /* 0x000fe20000000800 */
[----:B------:R-:W-:Y:S01]  /*08e0*/  UISETP.NE.AND UP0, UPT, UR15, 0x2, UPT ;  /* 0x000000020f00788c */ /* 0x000fe2000bf05270 */
[----:B------:R-:W-:Y:S01]  /*08f0*/  PRMT R5, RZ, 0x7610, R5 ;  /* 0x00007610ff057816 */ /* 0x000fe20000000005 */
[----:B------:R-:W-:Y:S01]  /*0900*/  UISETP.NE.AND UP2, UPT, UR5, 0x1, UPT ;  /* 0x000000010500788c */ /* 0x000fe2000bf45270 */
[----:B------:R-:W-:Y:S02]  /*0910*/  IMAD.MOV.U32 R18, RZ, RZ, -0x1 ;  /* 0xffffffffff127424 */ /* 0x000fe400078e00ff */
[----:B------:R-:W-:Y:S01]  /*0920*/  IMAD.MOV.U32 R19, RZ, RZ, -0x1 ;  /* 0xffffffffff137424 */ /* 0x000fe200078e00ff */
[----:B------:R-:W4:Y:S01]  /*0930*/  S2UR UR4, SR_CTAID.X ;  /* 0x00000000000479c3 */ /* 0x000f220000002500 */
[----:B------:R-:W-:-:S06]  /*0940*/  UP2UR UR38, UPR, URZ, 0x4 ;  /* 0x000000043f267883 */ /* 0x000fcc0008000000 */
[----:B------:R-:W-:Y:S01]  /*0950*/  @UP2 ULDC UR12, c[0x0][0x10] ;  /* 0x00000400000c2ab9 */ /* 0x000fe20000000800 */
[----:B------:R-:W-:Y:S01]  /*0960*/  @UP2 UMOV UR7, URZ ;  /* 0x0000003f00072c82 */ /* 0x000fe20008000000 */
[----:B------:R-:W-:Y:S01]  /*0970*/  @UP2 UMOV UR5, URZ ;  /* 0x0000003f00052c82 */ /* 0x000fe20008000000 */
[----:B012---:R-:W0:Y:S01]  /*0980*/  LDC.64 R6, c[0x0][0x650] ;  /* 0x00019400ff067b82 */ /* 0x007e220000000a00 */
[----:B---3--:R-:W-:Y:S02]  /*0990*/  @UP2 UMOV UR9, UR10 ;  /* 0x0000000a00092c82 */ /* 0x008fe40008000000 */
[----:B------:R-:W-:Y:S01]  /*09a0*/  @UP2 UMOV UR6, UR9 ;  /* 0x0000000900062c82 */ /* 0x000fe20008000000 */
[----:B------:R-:W-:Y:S01]  /*09b0*/  @!UP2 UMOV UR9, UR10 ;  /* 0x0000000a0009ac82 */ /* 0x000fe20008000000 */
[----:B----4-:R-:W-:-:S03]  /*09c0*/  @UP2 UIMAD.WIDE.U32 UR12, UR4, UR12, UR6 ;  /* 0x0000000c040c22a5 */ /* 0x010fc6000f8e0006 */
[----:B------:R-:W-:Y:S01]  /*09d0*/  @!UP2 ULDC UR6, c[0x0][0xc] ;  /* 0x000003000006aab9 */ /* 0x000fe20000000800 */
[----:B------:R-:W-:Y:S01]  /*09e0*/  @UP2 UIADD3 UR14, UR13, UR5, URZ ;  /* 0x000000050d0e2290 */ /* 0x000fe2000fffe03f */
[----:B------:R-:W-:Y:S02]  /*09f0*/  ULDC UR10, c[0x0][0xc] ;  /* 0x00000300000a7ab9 */ /* 0x000fe40000000800 */
[----:B------:R-:W-:Y:S01]  /*0a00*/  UMOV UR5, URZ ;  /* 0x0000003f00057c82 */ /* 0x000fe20008000000 */
[----:B------:R-:W-:Y:S01]  /*0a10*/  ULDC UR11, c[0x0][0x10] ;  /* 0x00000400000b7ab9 */ /* 0x000fe20000000800 */
[----:B------:R-:W-:Y:S02]  /*0a20*/  @!UP2 UIMAD.WIDE.U32 UR6, UR6, UR9, UR4 ;  /* 0x000000090606a2a5 */ /* 0x000fe4000f8e0004 */
[----:B------:R-:W-:Y:S01]  /*0a30*/  UIMAD.WIDE.U32 UR10, UR10, UR11, URZ ;  /* 0x0000000b0a0a72a5 */ /* 0x000fe2000f8e003f */
[----:B------:R-:W-:-:S03]  /*0a40*/  ULDC UR13, c[0x0][0x14] ;  /* 0x00000500000d7ab9 */ /* 0x000fc60000000800 */
[----:B------:R-:W-:Y:S02]  /*0a50*/  UIMAD.WIDE.U32 UR48, UR10, UR13, URZ ;  /* 0x0000000d0a3072a5 */ /* 0x000fe4000f8e003f */
[----:B------:R-:W-:Y:S01]  /*0a60*/  UIMAD UR39, UR11, UR13, URZ ;  /* 0x0000000d0b2772a4 */ /* 0x000fe2000f8e023f */
[----:B------:R-:W-:Y:S01]  /*0a70*/  @!UP2 UMOV UR12, UR6 ;  /* 0x00000006000cac82 */ /* 0x000fe20008000000 */
[----:B------:R-:W-:Y:S02]  /*0a80*/  @!UP2 UMOV UR14, UR7 ;  /* 0x00000007000eac82 */ /* 0x000fe40008000000 */
[----:B------:R-:W-:Y:S02]  /*0a90*/  UIADD3 UR39, UR49, UR39, URZ ;  /* 0x0000002731277290 */ /* 0x000fe4000fffe03f */
[----:B------:R-:W-:-:S04]  /*0aa0*/  UIADD3 UR6, UP1, UR12, UR48, URZ ;  /* 0x000000300c067290 */ /* 0x000fc8000ff3e03f */
[----:B------:R-:W-:Y:S02]  /*0ab0*/  UIADD3.X UR7, UR14, UR39, URZ, UP1, !UPT ;  /* 0x000000270e077290 */ /* 0x000fe40008ffe43f */
[----:B------:R-:W-:Y:S02]  /*0ac0*/  USEL UR6, UR6, UR12, !UP0 ;  /* 0x0000000c06067287 */ /* 0x000fe4000c000000 */
[----:B------:R-:W-:-:S04]  /*0ad0*/  USEL UR7, UR7, UR14, !UP0 ;  /* 0x0000000e07077287 */ /* 0x000fc8000c000000 */
[----:B0-----:R-:W-:Y:S01]  /*0ae0*/  ISETP.LE.U32.AND P0, PT, R6, UR6, PT ;  /* 0x0000000606007c0c */ /* 0x001fe2000bf03070 */
[----:B------:R-:W-:Y:S02]  /*0af0*/  IMAD.U32 R16, RZ, RZ, UR6 ;  /* 0x00000006ff107e24 */ /* 0x000fe4000f8e00ff */
[----:B------:R-:W-:Y:S02]  /*0b00*/  IMAD.U32 R2, RZ, RZ, UR7 ;  /* 0x00000007ff027e24 */ /* 0x000fe4000f8e00ff */
[----:B------:R-:W-:-:S03]  /*0b10*/  IMAD.U32 R17, RZ, RZ, UR7 ;  /* 0x00000007ff117e24 */ /* 0x000fc6000f8e00ff */
[----:B------:R-:W-:Y:S01]  /*0b20*/  ISETP.GE.U32.AND.EX P0, PT, R2, R7, PT, P0 ;  /* 0x000000070200720c */ /* 0x000fe20003f06100 */
[----:B------:R-:W-:-:S12]  /*0b30*/  IMAD.MOV.U32 R2, RZ, RZ, -0x1 ;  /* 0xffffffffff027424 */ /* 0x000fd800078e00ff */
[----:B------:R-:W-:Y:S05]  /*0b40*/  @P0 BRA `(.L_x_9) ;  /* 0x00000004008c0947 */ /* 0x000fea0003800000 */
[----:B------:R-:W-:Y:S01]  /*0b50*/  I2FP.F32.U32 R2, UR4 ;  /* 0x0000000400027c45 */ /* 0x000fe20008201000 */
[----:B------:R-:W-:Y:S01]  /*0b60*/  ULDC.64 UR16, c[0x0][0x628] ;  /* 0x00018a0000107ab9 */ /* 0x000fe20000000a00 */
[----:B------:R-:W-:Y:S01]  /*0b70*/  ULDC UR6, c[0x0][0x150] ;  /* 0x0000540000067ab9 */ /* 0x000fe20000000800 */
[----:B------:R-:W-:Y:S01]  /*0b80*/  ISETP.NE.U32.AND P0, PT, RZ, UR16, PT ;  /* 0x00000010ff007c0c */ /* 0x000fe2000bf05070 */
[----:B------:R-:W-:Y:S01]  /*0b90*/  ULDC UR15, c[0x0][0x630] ;  /* 0x00018c00000f7ab9 */ /* 0x000fe20000000800 */
[----:B------:R-:W-:Y:S01]  /*0ba0*/  FMUL R2, R2, UR6 ;  /* 0x0000000602027c20 */ /* 0x000fe20008400000 */
[----:B------:R-:W-:Y:S01]  /*0bb0*/  R2UR UR19, R16 ;  /* 0x00000000101372ca */ /* 0x000fe200000e0000 */
[----:B------:R-:W-:Y:S01]  /*0bc0*/  ULDC UR21, c[0x0][0x154] ;  /* 0x0000550000157ab9 */ /* 0x000fe20000000800 */
[----:B------:R-:W-:Y:S01]  /*0bd0*/  ISETP.NE.AND.EX P0, PT, RZ, UR17, PT, P0 ;  /* 0x00000011ff007c0c */ /* 0x000fe2000bf05300 */
[----:B------:R0:W1:Y:S01]  /*0be0*/  F2I.U32.TRUNC.NTZ R5, R2 ;  /* 0x0000000200057305 */ /* 0x000062000020f000 */
[----:B------:R-:W-:-:S02]  /*0bf0*/  R2UR UR20, R17 ;  /* 0x00000000111472ca */ /* 0x000fc400000e0000 */
[----:B------:R-:W-:Y:S02]  /*0c00*/  R2UR UR6, R16 ;  /* 0x00000000100672ca */ /* 0x000fe400000e0000 */
[----:B------:R-:W-:-:S07]  /*0c10*/  R2UR UR7, R17 ;  /* 0x00000000110772ca */ /* 0x000fce00000e0000 */
[----:B0-----:R-:W-:Y:S08]  /*0c20*/  @!P0 BRA `(.L_x_10) ;  /* 0x0000000000308947 */ /* 0x001ff00003800000 */
[----:B------:R-:W-:Y:S01]  /*0c30*/  R2UR UR6, R16 ;  /* 0x00000000100672ca */ /* 0x000fe200000e0000 */
[----:B------:R-:W-:Y:S01]  /*0c40*/  ULDC UR12, c[0x0][0x634] ;  /* 0x00018d00000c7ab9 */ /* 0x000fe20000000800 */
[----:B------:R-:W-:-:S11]  /*0c50*/  R2UR UR14, R17 ;  /* 0x00000000110e72ca */ /* 0x000fd600000e0000 */
[----:B------:R-:W-:-:S04]  /*0c60*/  UIADD3 UR12, UP1, UR6, UR12, URZ ;  /* 0x0000000c060c7290 */ /* 0x000fc8000ff3e03f */
[----:B------:R-:W-:-:S04]  /*0c70*/  UIADD3.X UR14, URZ, UR14, URZ, UP1, !UPT ;  /* 0x0000000e3f0e7290 */ /* 0x000fc80008ffe43f */
[----:B------:R-:W-:-:S04]  /*0c80*/  UIMAD.WIDE.U32 UR6, UR14, UR16, URZ ;  /* 0x000000100e0672a5 */ /* 0x000fc8000f8e003f */
[----:B------:R-:W-:Y:S02]  /*0c90*/  UIMAD.WIDE.U32 UR10, UP1, UR12, UR17, UR6 ;  /* 0x000000110c0a72a5 */ /* 0x000fe4000f820006 */
[----:B------:R-:W-:Y:S02]  /*0ca0*/  UIMAD.WIDE.U32 UR6, UR12, UR16, URZ ;  /* 0x000000100c0672a5 */ /* 0x000fe4000f8e003f */
[----:B------:R-:W-:Y:S02]  /*0cb0*/  UIADD3.X UR13, URZ, URZ, URZ, UP1, !UPT ;  /* 0x0000003f3f0d7290 */ /* 0x000fe40008ffe43f */
[----:B------:R-:W-:Y:S01]  /*0cc0*/  UIADD3 URZ, UP1, UR7, UR10, URZ ;  /* 0x0000000a073f7290 */ /* 0x000fe2000ff3e03f */
[----:B------:R-:W-:-:S03]  /*0cd0*/  UMOV UR12, UR11 ;  /* 0x0000000b000c7c82 */ /* 0x000fc60008000000 */
[----:B------:R-:W-:-:S12]  /*0ce0*/  UIMAD.WIDE.U32.X UR6, UR14, UR17, UR12, UP1 ;  /* 0x000000110e0672a5 */ /* 0x000fd800088e040c */
.L_x_10:
[----:B------:R-:W-:Y:S01]  /*0cf0*/  USHF.R.U64 UR5, UR6, UR15, UR7 ;  /* 0x0000000f06057299 */ /* 0x000fe20008001207 */
[----:B------:R-:W-:Y:S01]  /*0d00*/  I2FP.F32.U32 R2, UR9 ;  /* 0x0000000900027c45 */ /* 0x000fe20008201000 */
[----:B------:R-:W-:Y:S01]  /*0d10*/  USHF.R.U32.HI UR6, URZ, UR15, UR7 ;  /* 0x0000000f3f067299 */ /* 0x000fe20008011607 */
[----:B-1----:R-:W-:Y:S01]  /*0d20*/  R2UR UR14, R5 ;  /* 0x00000000050e72ca */ /* 0x002fe200000e0000 */
[----:B------:R-:W-:Y:S02]  /*0d30*/  UIADD3 UR17, UP1, URZ, -UR5, URZ ;  /* 0x800000053f117290 */ /* 0x000fe4000ff3e03f */
[----:B------:R-:W-:Y:S01]  /*0d40*/  FMUL R2, R2, UR21 ;  /* 0x0000001502027c20 */ /* 0x000fe20008400000 */
[----:B------:R-:W-:Y:S01]  /*0d50*/  ULDC.64 UR10, c[0x0][0x620] ;  /* 0x00018800000a7ab9 */ /* 0x000fe20000000a00 */
[----:B------:R-:W-:Y:S01]  /*0d60*/  UIADD3.X UR6, URZ, ~UR6, URZ, UP1, !UPT ;  /* 0x800000063f067290 */ /* 0x000fe20008ffe43f */
[----:B------:R-:W-:Y:S01]  /*0d70*/  UMOV UR12, UR19 ;  /* 0x00000013000c7c82 */ /* 0x000fe20008000000 */
[----:B------:R-:W-:-:S02]  /*0d80*/  UMOV UR13, UR20 ;  /* 0x00000014000d7c82 */ /* 0x000fc40008000000 */
[----:B------:R-:W-:Y:S01]  /*0d90*/  UIMAD UR6, UR6, UR10, URZ ;  /* 0x0000000a060672a4 */ /* 0x000fe2000f8e023f */
[----:B------:R-:W0:Y:S01]  /*0da0*/  F2I.U32.TRUNC.NTZ R2, R2 ;  /* 0x0000000200027305 */ /* 0x000e22000020f000 */
[----:B------:R-:W-:Y:S02]  /*0db0*/  UIMAD.WIDE.U32 UR12, UR17, UR10, UR12 ;  /* 0x0000000a110c72a5 */ /* 0x000fe4000f8e000c */
[----:B------:R-:W-:Y:S01]  /*0dc0*/  UIMAD UR17, UR17, UR11, UR6 ;  /* 0x0000000b111172a4 */ /* 0x000fe2000f8e0206 */
[----:B------:R-:W-:Y:S01]  /*0dd0*/  ULDC UR24, c[0x0][0x658] ;  /* 0x0001960000187ab9 */ /* 0x000fe20000000800 */
[----:B------:R-:W-:Y:S02]  /*0de0*/  UMOV UR22, 0xffffffff ;  /* 0xffffffff00167882 */ /* 0x000fe40000000000 */
[----:B------:R-:W-:Y:S01]  /*0df0*/  UIADD3 UR17, UR13, UR17, URZ ;  /* 0x000000110d117290 */ /* 0x000fe2000fffe03f */
[----:B------:R-:W-:Y:S01]  /*0e00*/  ULDC UR19, c[0x0][0x618] ;  /* 0x0001860000137ab9 */ /* 0x000fe20000000800 */
[----:B------:R-:W-:Y:S01]  /*0e10*/  ULDC.64 UR6, c[0x0][0x640] ;  /* 0x0001900000067ab9 */ /* 0x000fe20000000a00 */
[----:B------:R-:W-:Y:S01]  /*0e20*/  USHF.L.U32 UR13, UR22, UR24, URZ ;  /* 0x00000018160d7299 */ /* 0x000fe2000800063f */
[----:B------:R-:W-:Y:S01]  /*0e30*/  ISETP.NE.U32.AND P0, PT, RZ, UR6, PT ;  /* 0x00000006ff007c0c */ /* 0x000fe2000bf05070 */
[----:B------:R-:W-:-:S02]  /*0e40*/  USHF.R.U64 UR22, UR12, UR19, UR17 ;  /* 0x000000130c167299 */ /* 0x000fc40008001211 */
[----:B------:R-:W-:Y:S01]  /*0e50*/  USHF.R.U32.HI UR12, URZ, UR19, UR17 ;  /* 0x000000133f0c7299 */ /* 0x000fe20008011611 */
[----:B0-----:R-:W-:Y:S01]  /*0e60*/  R2UR UR16, R2 ;  /* 0x00000000021072ca */ /* 0x001fe200000e0000 */
[----:B------:R-:W-:Y:S01]  /*0e70*/  ULDC UR21, c[0x0][0x608] ;  /* 0x0001820000157ab9 */ /* 0x000fe20000000800 */
[----:B------:R-:W-:Y:S01]  /*0e80*/  ISETP.NE.AND.EX P0, PT, RZ, UR7, PT, P0 ;  /* 0x00000007ff007c0c */ /* 0x000fe2000bf05300 */
[----:B------:R-:W-:Y:S02]  /*0e90*/  USHF.R.U64 UR26, UR22, UR21, UR12 ;  /* 0x00000015161a7299 */ /* 0x000fe4000800120c */
[----:B------:R-:W-:Y:S01]  /*0ea0*/  USHF.R.U32.HI UR12, URZ, UR21, UR12 ;  /* 0x000000153f0c7299 */ /* 0x000fe2000801160c */
[----:B------:R-:W-:Y:S01]  /*0eb0*/  UMOV UR20, 0x1 ;  /* 0x0000000100147882 */ /* 0x000fe20000000000 */
[----:B------:R-:W-:Y:S02]  /*0ec0*/  UIADD3 UR14, -UR14, URZ, URZ ;  /* 0x0000003f0e0e7290 */ /* 0x000fe4000fffe13f */
[----:B------:R-:W-:-:S02]  /*0ed0*/  USHF.R.U64 UR27, UR26, UR24, UR12 ;  /* 0x000000181a1b7299 */ /* 0x000fc4000800120c */
[----:B------:R-:W-:Y:S01]  /*0ee0*/  USHF.L.U32 UR19, UR20, UR24, URZ ;  /* 0x0000001814137299 */ /* 0x000fe2000800063f */
[----:B------:R-:W-:Y:S01]  /*0ef0*/  ULDC UR15, c[0x0][0x144] ;  /* 0x00005100000f7ab9 */ /* 0x000fe20000000800 */
[----:B------:R-:W-:Y:S01]  /*0f00*/  ULDC UR10, c[0x0][0x600] ;  /* 0x00018000000a7ab9 */ /* 0x000fe20000000800 */
[----:B------:R-:W-:Y:S02]  /*0f10*/  ULOP3.LUT UR20, URZ, UR13, URZ, 0x33, !UPT ;  /* 0x0000000d3f147292 */ /* 0x000fe4000f8e333f */
[----:B------:R-:W-:Y:S02]  /*0f20*/  USHF.R.U32.HI UR13, URZ, UR24, UR12 ;  /* 0x000000183f0d7299 */ /* 0x000fe4000801160c */
[----:B------:R-:W-:Y:S02]  /*0f30*/  UIADD3 UR11, UR10, -0x1, URZ ;  /* 0xffffffff0a0b7890 */ /* 0x000fe4000fffe03f */
[----:B------:R-:W-:Y:S02]  /*0f40*/  UIADD3 UR23, -UR16, URZ, URZ ;  /* 0x0000003f10177290 */ /* 0x000fe4000fffe13f */
[----:B------:R-:W-:Y:S01]  /*0f50*/  UIMAD UR4, UR15, UR14, UR4 ;  /* 0x0000000e0f0472a4 */ /* 0x000fe2000f8e0204 */
[----:B------:R-:W-:Y:S01]  /*0f60*/  ULDC UR28, c[0x0][0x148] ;  /* 0x00005200001c7ab9 */ /* 0x000fe20000000800 */
[----:B------:R-:W-:Y:S01]  /*0f70*/  ULDC UR24, c[0x0][0x648] ;  /* 0x0001920000187ab9 */ /* 0x000fe20000000800 */
[----:B------:R-:W-:Y:S01]  /*0f80*/  ULDC UR25, c[0x0][0x638] ;  /* 0x00018e0000197ab9 */ /* 0x000fe20000000800 */
[----:B------:R-:W-:Y:S01]  /*0f90*/  UMOV UR12, UR27 ;  /* 0x0000001b000c7c82 */ /* 0x000fe20008000000 */
[----:B------:R-:W-:Y:S07]  /*0fa0*/  @!P0 BRA `(.L_x_11) ;  /* 0x0000000000308947 */ /* 0x000fee0003800000 */
[----:B------:R-:W-:Y:S02]  /*0fb0*/  ULDC UR16, c[0x0][0x64c] ;  /* 0x0001930000107ab9 */ /* 0x000fe40000000800 */
        /* <DEDUP_REMOVED lines=8> */
[----:B------:R-:W-:-:S07]  /*1040*/  UIMAD.WIDE.U32.X UR6, UR21, UR7, UR16, UP1 ;  /* 0x00000007150672a5 */ /* 0x000fce00088e0410 */
[----:B------:R-:W-:Y:S01]  /*1050*/  UMOV UR12, UR6 ;  /* 0x00000006000c7c82 */ /* 0x000fe20008000000 */
[----:B------:R-:W-:-:S05]  /*1060*/  UMOV UR13, UR7 ;  /* 0x00000007000d7c82 */ /* 0x000fca0008000000 */
.L_x_11:
[----:B------:R-:W-:Y:S01]  /*1070*/  UISETP.NE.AND UP1, UPT, UR38, URZ, UPT ;  /* 0x0000003f2600728c */ /* 0x000fe2000bf25270 */
[----:B------:R-:W-:Y:S01]  /*1080*/  IMAD.MOV.U32 R5, RZ, RZ, 0x1 ;  /* 0x00000001ff057424 */ /* 0x000fe200078e00ff */
[----:B------:R-:W-:Y:S01]  /*1090*/  USHF.R.U64 UR6, UR12, UR24, UR13 ;  /* 0x000000180c067299 */ /* 0x000fe2000800120d */
[----:B------:R-:W-:Y:S01]  /*10a0*/  IMAD.U32 R19, RZ, RZ, UR5 ;  /* 0x00000005ff137e24 */ /* 0x000fe2000f8e00ff */
[----:B------:R-:W-:Y:S02]  /*10b0*/  ULOP3.LUT UR20, UR26, UR20, URZ, 0xc0, !UPT ;  /* 0x000000141a147292 */ /* 0x000fe4000f8ec03f */
[----:B------:R-:W-:Y:S02]  /*10c0*/  UIADD3 UR7, -UR6, URZ, URZ ;  /* 0x0000003f06077290 */ /* 0x000fe4000fffe13f */
[----:B------:R-:W-:Y:S02]  /*10d0*/  UIMAD UR19, UR19, UR6, UR20 ;  /* 0x00000006131372a4 */ /* 0x000fe4000f8e0214 */
[----:B------:R-:W-:-:S02]  /*10e0*/  ULOP3.LUT UR11, UR22, UR11, URZ, 0xc0, !UPT ;  /* 0x0000000b160b7292 */ /* 0x000fc4000f8ec03f */
[----:B------:R-:W-:Y:S02]  /*10f0*/  @UP1 UIMAD UR4, UR28, UR23, UR9 ;  /* 0x000000171c0412a4 */ /* 0x000fe4000f8e0209 */
[----:B------:R-:W-:-:S03]  /*1100*/  UIMAD UR6, UR7, UR25, UR27 ;  /* 0x00000019070672a4 */ /* 0x000fc6000f8e021b */
[----:B------:R-:W-:Y:S01]  /*1110*/  ULDC UR7, c[0x0][0x610] ;  /* 0x0001840000077ab9 */ /* 0x000fe20000000800 */
[----:B------:R-:W-:Y:S02]  /*1120*/  UIMAD UR6, UR6, UR10, UR11 ;  /* 0x0000000a060672a4 */ /* 0x000fe4000f8e020b */
[----:B------:R-:W-:-:S04]  /*1130*/  UIMAD UR4, UR19, UR7, UR4 ;  /* 0x00000007130472a4 */ /* 0x000fc8000f8e0204 */
[----:B------:R-:W-:Y:S02]  /*1140*/  USEL UR7, UR6, UR4, !UP1 ;  /* 0x0000000406077287 */ /* 0x000fe4000c800000 */
[----:B------:R-:W-:-:S04]  /*1150*/  USEL UR4, UR4, UR6, !UP1 ;  /* 0x0000000604047287 */ /* 0x000fc8000c800000 */
[----:B------:R-:W-:Y:S02]  /*1160*/  IMAD.U32 R2, RZ, RZ, UR7 ;  /* 0x00000007ff027e24 */ /* 0x000fe4000f8e00ff */
[----:B------:R-:W-:-:S07]  /*1170*/  IMAD.U32 R18, RZ, RZ, UR4 ;  /* 0x00000004ff127e24 */ /* 0x000fce000f8e00ff */
.L_x_9:
[----:B------:R-:W-:Y:S02]  /*1180*/  ULDC UR4, c[0x0][0x28c] ;  /* 0x0000a30000047ab9 */ /* 0x000fe40000000800 */
[----:B------:R-:W-:-:S04]  /*1190*/  UIADD3 UR4, UR4, 0x7f, URZ ;  /* 0x0000007f04047890 */ /* 0x000fc8000fffe03f */
[----:B------:R-:W-:-:S04]  /*11a0*/  USHF.R.S32.HI UR5, URZ, 0x1f, UR4 ;  /* 0x0000001f3f057899 */ /* 0x000fc80008011404 */
[----:B------:R-:W-:-:S04]  /*11b0*/  ULEA.HI UR5, UR5, UR4, URZ, 0x7 ;  /* 0x0000000405057291 */ /* 0x000fc8000f8f383f */
[----:B------:R-:W-:Y:S01]  /*11c0*/  USHF.R.S32.HI UR37, URZ, 0x7, UR5 ;  /* 0x000000073f257899 */ /* 0x000fe20008011405 */
[----:B------:R-:W-:Y:S11]  /*11d0*/  @!P1 BRA `(.L_x_12) ;  /* 0x000000e800d89947 */ /* 0x000ff60003800000 */
[----:B------:R-:W-:-:S06]  /*11e0*/  UISETP.GT.U32.AND UP1, UPT, UR18, 0x1, UPT ;  /* 0x000000011200788c */ /* 0x000fcc000bf24070 */
[----:B------:R-:W-:-:S13]  /*11f0*/  PLOP3.LUT P0, PT, PT, PT, UP1, 0x80, 0x0 ;  /* 0x000000000000781c */ /* 0x000fda0003f0f018 */
[----:B------:R-:W-:Y:S05]  /*1200*/  @P0 EXIT ;  /* 0x000000000000094d */ /* 0x000fea0003800000 */
.L_x_13:
[----:B------:R-:W-:-:S08]  /*1210*/  NOP ;  /* 0x0000000000007918 */ /* 0x000fd00000000000 */
[----:B------:R-:W0:Y:S02]  /*1220*/  USETMAXREG.TRY_ALLOC.CTAPOOL UP1, 0xe8 ;  /* 0x000000e8000079c8 */ /* 0x000e240008020600 */
[----:B0-----:R-:W-:-:S13]  /*1230*/  PLOP3.LUT P0, PT, PT, PT, UP1, 0x80, 0x0 ;  /* 0x000000000000781c */ /* 0x001fda0003f0f018 */
[----:B------:R-:W-:Y:S05]  /*1240*/  @!P0 BRA `(.L_x_13) ;  /* 0xfffffffc00f08947 */ /* 0x000fea000383ffff */
[----:B------:R-:W-:-:S13]  /*1250*/  LOP3.LUT P0, RZ, R5, 0xff, RZ, 0xc0, !PT ;  /* 0x000000ff05ff7812 */ /* 0x000fda000780c0ff */
[----:B------:R-:W-:Y:S05]  /*1260*/  @!P0 EXIT ;  /* 0x000000000000894d */ /* 0x000fea0003800000 */
[----:B------:R-:W0:Y:S01]  /*1270*/  S2UR UR5, SR_CgaCtaId ;  /* 0x00000000000579c3 */ /* 0x000e220000008800 */
[----:B------:R-:W-:Y:S01]  /*1280*/  VIADD R6, R0, 0xffffffff ;  /* 0xffffffff00067836 */ /* 0x000fe20000000000 */
[----:B------:R-:W-:Y:S01]  /*1290*/  SHF.R.S32.HI R4, RZ, 0x1f, R3 ;  /* 0x0000001fff047819 */ /* 0x000fe20000011403 */
[----:B------:R-:W-:Y:S01]  /*12a0*/  UMOV UR41, 0x400 ;  /* 0x0000040000297882 */ /* 0x000fe20000000000 */
[----:B------:R-:W-:Y:S02]  /*12b0*/  USHF.R.U32.HI UR4, URZ, 0x1, UR37 ;  /* 0x000000013f047899 */ /* 0x000fe40008011625 */
[----:B------:R-:W-:Y:S01]  /*12c0*/  R2UR UR43, R6 ;  /* 0x00000000062b72ca */ /* 0x000fe200000e0000 */
[----:B------:R-:W-:Y:S01]  /*12d0*/  ULOP3.LUT UR42, UR37, 0x1, URZ, 0xc0, !UPT ;  /* 0x00000001252a7892 */ /* 0x000fe2000f8ec03f */
[CC--:B------:R-:W-:Y:S01]  /*12e0*/  LEA.HI R0, R4.reuse, R3.reuse, RZ, 0x2 ;  /* 0x0000000304007211 */ /* 0x0c0fe200078f10ff */
[----:B------:R-:W-:Y:S01]  /*12f0*/  UISETP.LT.AND UP1, UPT, UR37, 0x1, UPT ;  /* 0x000000012500788c */ /* 0x000fe2000bf21270 */
[----:B------:R-:W-:Y:S01]  /*1300*/  LEA.HI R4, R4, R3, RZ, 0x5 ;  /* 0x0000000304047211 */ /* 0x000fe200078f28ff */
[----:B------:R-:W-:Y:S01]  /*1310*/  ULOP3.LUT UR4, UR4, 0x1, URZ, 0xc0, !UPT ;  /* 0x0000000104047892 */ /* 0x000fe2000f8ec03f */
[--C-:B------:R-:W-:Y:S01]  /*1320*/  SHF.R.S32.HI R144, RZ, 0x2, R0.reuse ;  /* 0x00000002ff907819 */ /* 0x100fe20000011400 */
[----:B------:R-:W-:Y:S01]  /*1330*/  ULDC UR6, c[0x0][0x284] ;  /* 0x0000a10000067ab9 */ /* 0x000fe20000000800 */
[----:B------:R-:W-:Y:S01]  /*1340*/  SHF.R.S32.HI R5, RZ, 0x1f, R0 ;  /* 0x0000001fff057819 */ /* 0x000fe20000011400 */
[----:B------:R-:W-:Y:S01]  /*1350*/  USEL UR42, UR42, URZ, !UP0 ;  /* 0x0000003f2a2a7287 */ /* 0x000fe2000c000000 */
[----:B------:R-:W-:Y:S01]  /*1360*/  LOP3.LUT R146, R0, 0xfffffffc, RZ, 0xc0, !PT ;  /* 0xfffffffc00927812 */ /* 0x000fe200078ec0ff */
[----:B------:R-:W-:Y:S01]  /*1370*/  USEL UR45, UR37, 0x1, UP1 ;  /* 0x00000001252d7887 */ /* 0x000fe20008800000 */
[----:B------:R-:W-:Y:S01]  /*1380*/  LEA.HI R5, R5, R144, RZ, 0x3 ;  /* 0x0000009005057211 */ /* 0x000fe200078f18ff */
[----:B------:R-:W-:Y:S01]  /*1390*/  USHF.L.U32 UR43, UR43, 0x3, URZ ;  /* 0x000000032b2b7899 */ /* 0x000fe2000800063f */
[----:B------:R-:W-:Y:S01]  /*13a0*/  ISETP.NE.AND P0, PT, R6, RZ, PT ;  /* 0x000000ff0600720c */ /* 0x000fe20003f05270 */
[----:B------:R-:W-:Y:S01]  /*13b0*/  UISETP.EQ.U32.AND UP0, UPT, UR4, 0x1, !UP0 ;  /* 0x000000010400788c */ /* 0x000fe2000c702070 */
[----:B------:R-:W-:Y:S01]  /*13c0*/  LOP3.LUT R5, R5, 0xfffffff8, RZ, 0xc0, !PT ;  /* 0xfffffff805057812 */ /* 0x000fe200078ec0ff */
[----:B------:R-:W-:Y:S01]  /*13d0*/  IMAD.IADD R146, R3, 0x1, -R146 ;  /* 0x0000000103927824 */ /* 0x000fe200078e0a92 */
[----:B0-----:R-:W-:Y:S01]  /*13e0*/  ULEA UR41, UR5, UR41, 0x18 ;  /* 0x0000002905297291 */ /* 0x001fe2000f8ec03f */
[----:B------:R-:W-:Y:S01]  /*13f0*/  IMAD.U32 R148, RZ, RZ, UR43 ;  /* 0x0000002bff947e24 */ /* 0x000fe2000f8e00ff */
[----:B------:R-:W-:Y:S01]  /*1400*/  SEL R152, RZ, 0x1, P0 ;  /* 0x00000001ff987807 */ /* 0x000fe20000000000 */
[----:B------:R-:W-:Y:S01]  /*1410*/  IMAD.IADD R144, R144, 0x1, -R5 ;  /* 0x0000000190907824 */ /* 0x000fe200078e0a05 */
[----:B------:R-:W-:Y:S01]  /*1420*/  UIADD3 UR44, UR41, 0x30, URZ ;  /* 0x00000030292c7890 */ /* 0x000fe2000fffe03f */
[----:B------:R-:W-:Y:S01]  /*1430*/  SHF.R.S32.HI R5, RZ, 0x5, R4 ;  /* 0x00000005ff057819 */ /* 0x000fe20000011404 */
[----:B------:R-:W-:Y:S01]  /*1440*/  ULOP3.LUT UR36, UR40, 0x1, URZ, 0xfc, !UPT ;  /* 0x0000000128247892 */ /* 0x000fe2000f8efc3f */
[C---:B------:R-:W-:Y:S01]  /*1450*/  LOP3.LUT R150, R148.reuse, 0x8, RZ, 0xc0, !PT ;  /* 0x0000000894967812 */ /* 0x040fe200078ec0ff */
[----:B------:R-:W-:Y:S01]  /*1460*/  UIADD3 UR45, -UR45, UR37, URZ ;  /* 0x000000252d2d7290 */ /* 0x000fe2000fffe13f */
[--C-:B------:R-:W-:Y:S01]  /*1470*/  SHF.R.S32.HI R145, RZ, 0x1f, R144.reuse ;  /* 0x0000001fff917819 */ /* 0x100fe20000011490 */
[C-C-:B------:R-:W-:Y:S01]  /*1480*/  IMAD R151, R5.reuse, -0x10, -R144.reuse ;  /* 0xfffffff005977824 */ /* 0x140fe200078e0a90 */
[----:B------:R-:W-:Y:S01]  /*1490*/  LOP3.LUT R148, R148, 0x8, RZ, 0xc, !PT ;  /* 0x0000000894947812 */ /* 0x000fe200078e0cff */
[----:B------:R-:W-:Y:S01]  /*14a0*/  IMAD.U32 R147, RZ, RZ, UR44 ;  /* 0x0000002cff937e24 */ /* 0x000fe2000f8e00ff */
[----:B------:R-:W-:Y:S01]  /*14b0*/  LOP3.LUT R150, R150, 0x18, RZ, 0x3c, !PT ;  /* 0x0000001896967812 */ /* 0x000fe200078e3cff */
[----:B------:R-:W-:Y:S01]  /*14c0*/  IMAD.WIDE R144, R5, 0x10, R144 ;  /* 0x0000001005907825 */ /* 0x000fe200078e0290 */
[----:B------:R-:W-:-:S03]  /*14d0*/  USEL UR46, URZ, 0x1, !UP0 ;  /* 0x000000013f2e7887 */ /* 0x000fc6000c000000 */
[----:B------:R-:W-:Y:S02]  /*14e0*/  VIADD R149, R147, UR43 ;  /* 0x0000002b93957c36 */ /* 0x000fe40008000000 */
[----:B------:R-:W-:-:S07]  /*14f0*/  VIADD R151, R151, UR6 ;  /* 0x0000000697977c36 */ /* 0x000fce0008000000 */
.L_x_273:
[----:B------:R-:W-:Y:S01]  /*1500*/  SHF.L.U32 R0, R152, 0x1f, RZ ;  /* 0x0000001f98007819 */ /* 0x000fe200000006ff */
[----:B------:R-:W-:Y:S02]  /*1510*/  ULDC UR4, c[0x0][0x28c] ;  /* 0x0000a30000047ab9 */ /* 0x000fe40000000800 */
[----:B------:R-:W-:Y:S01]  /*1520*/  ISETP.LT.AND P1, PT, RZ, UR4, PT ;  /* 0x00000004ff007c0c */ /* 0x000fe2000bf21270 */
[----:B------:R-:W0:Y:S02]  /*1530*/  SYNCS.PHASECHK.TRANS64.TRYWAIT P0, [R147+UR43], R0 ;  /* 0x00000000930075a7 */ /* 0x000e24000800016b */
[----:B0-----:R-:W-:Y:S10]  /*1540*/  @!P0 BRA `(.L_x_14) ;  /* 0x000000f400d88947 */ /* 0x001ff40003800000 */
.L_x_293:
[----:B------:R-:W-:Y:S05]  /*1550*/  @P1 BRA `(.L_x_15) ;  /* 0x0000000000401947 */ /* 0x000fea0003800000 */
[----:B0-----:R-:W-:Y:S01]  /*1560*/  MOV R0, 0x0 ;  /* 0x0000000000007802 */ /* 0x001fe20000000f00 */
[----:B------:R-:W-:Y:S01]  /*1570*/  ULDC.64 UR4, c[0x4][0x68] ;  /* 0x01001a0000047ab9 */ /* 0x000fe20000000a00 */
[----:B------:R-:W-:Y:S01]  /*1580*/  ULDC.64 UR6, c[0x4][0x8] ;  /* 0x0100020000067ab9 */ /* 0x000fe20000000a00 */
[----:B------:R-:W-:Y:S01]  /*1590*/  IMAD.U32 R4, RZ, RZ, UR4 ;  /* 0x00000004ff047e24 */ /* 0x000fe2000f8e00ff */
[----:B------:R0:W1:Y:S01]  /*15a0*/  LDC.64 R14, c[0x4][R0] ;  /* 0x01000000000e7b82 */ /* 0x0000620000000a00 */
[----:B------:R-:W-:Y:S01]  /*15b0*/  IMAD.U32 R5, RZ, RZ, UR5 ;  /* 0x00000005ff057e24 */ /* 0x000fe2000f8e00ff */
[----:B------:R-:W-:Y:S01]  /*15c0*/  ULDC.64 UR4, c[0x4][0x70] ;  /* 0x01001c0000047ab9 */ /* 0x000fe20000000a00 */
[----:B------:R-:W-:Y:S02]  /*15d0*/  IMAD.U32 R10, RZ, RZ, UR6 ;  /* 0x00000006ff0a7e24 */ /* 0x000fe4000f8e00ff */
[----:B------:R-:W-:Y:S02]  /*15e0*/  IMAD.U32 R6, RZ, RZ, UR4 ;  /* 0x00000004ff067e24 */ /* 0x000fe4000f8e00ff */
[----:B------:R-:W-:-:S02]  /*15f0*/  IMAD.U32 R7, RZ, RZ, UR5 ;  /* 0x00000005ff077e24 */ /* 0x000fc4000f8e00ff */
[----:B------:R-:W-:Y:S02]  /*1600*/  IMAD.U32 R11, RZ, RZ, UR7 ;  /* 0x00000007ff0b7e24 */ /* 0x000fe4000f8e00ff */
[----:B------:R-:W-:Y:S02]  /*1610*/  IMAD.MOV.U32 R8, RZ, RZ, 0x1e1 ;  /* 0x000001e1ff087424 */ /* 0x000fe400078e00ff */
[----:B------:R-:W-:Y:S02]  /*1620*/  IMAD.MOV.U32 R12, RZ, RZ, 0x1 ;  /* 0x00000001ff0c7424 */ /* 0x000fe400078e00ff */
[----:B0-----:R-:W-:-:S07]  /*1630*/  IMAD.MOV.U32 R13, RZ, RZ, RZ ;  /* 0x000000ffff0d7224 */ /* 0x001fce00078e00ff */
[----:B------:R-:W-:-:S07]  /*1640*/  LEPC R20, `(.L_x_15) ;  /* 0x000000001014794e */ /* 0x000fce0000000000 */
[----:B-1---5:R-:W-:Y:S05]  /*1650*/  CALL.ABS.NOINC R14 ;  /* 0x000000000e007343 */ /* 0x022fea0003c00000 */
.L_x_15:
[----:B0-----:R-:W-:-:S05]  /*1660*/  IMAD.U32 R0, RZ, RZ, UR36 ;  /* 0x00000024ff007e24 */ /* 0x001fca000f8e00ff */
[----:B------:R-:W-:-:S13]  /*1670*/  ISETP.NE.AND P0, PT, R0, 0x3, PT ;  /* 0x000000030000780c */ /* 0x000fda0003f05270 */
[----:B------:R-:W-:Y:S05]  /*1680*/  @!P0 BRA `(.L_x_16) ;  /* 0x0000000000048947 */ /* 0x000fea0003800000 */
[----:B------:R-:W-:Y:S01]  /*1690*/  BPT.TRAP 0x1 ;  /* 0x000000040000795c */ /* 0x000fe20000300000 */
.L_x_16:
[----:B------:R-:W-:Y:S02]  /*16a0*/  IMAD.U32 R3, RZ, RZ, UR42 ;  /* 0x0000002aff037e24 */ /* 0x000fe4000f8e00ff */
[----:B------:R-:W-:-:S03]  /*16b0*/  IMAD.U32 R0, RZ, RZ, UR46 ;  /* 0x0000002eff007e24 */ /* 0x000fc6000f8e00ff */
[----:B------:R-:W-:Y:S02]  /*16c0*/  LEA R3, R3, UR41, 0x3 ;  /* 0x0000002903037c11 */ /* 0x000fe4000f8e18ff */
[----:B------:R-:W-:-:S04]  /*16d0*/  SHF.L.U32 R0, R0, 0x1f, RZ ;  /* 0x0000001f00007819 */ /* 0x000fc800000006ff */
[----:B------:R0:W1:Y:S01]  /*16e0*/  SYNCS.PHASECHK.TRANS64.TRYWAIT P1, [R3+URZ], R0 ;  /* 0x00000000030075a7 */ /* 0x000062000802017f */
[----:B------:R-:W-:Y:S05]  /*16f0*/  @!P0 BRA `(.L_x_17) ;  /* 0x0000000000048947 */ /* 0x000fea0003800000 */
[----:B------:R-:W-:Y:S01]  /*1700*/  BPT.TRAP 0x1 ;  /* 0x000000040000795c */ /* 0x000fe20000300000 */
.L_x_17:
[----:B------:R-:W-:-:S05]  /*1710*/  IMAD.U32 R4, RZ, RZ, UR45 ;  /* 0x0000002dff047e24 */ /* 0x000fca000f8e00ff */
[----:B------:R-:W-:Y:S01]  /*1720*/  ISETP.GE.AND P2, PT, R4, 0x1, PT ;  /* 0x000000010400780c */ /* 0x000fe20003f46270 */
[----:B-1----:R-:W-:-:S12]  /*1730*/  @P1 BRA `(.L_x_18) ;  /* 0x0000000000081947 */ /* 0x002fd80003800000 */
[----:B------:R-:W1:Y:S02]  /*1740*/  SYNCS.PHASECHK.TRANS64.TRYWAIT P1, [R3+URZ], R0 ;  /* 0x00000000030075a7 */ /* 0x000e64000802017f */
[----:B-1----:R-:W-:Y:S05]  /*1750*/  @!P1 BRA `(.L_x_19) ;  /* 0x000000f400689947 */ /* 0x002fea0003800000 */
.L_x_18:
[----:B------:R-:W-:Y:S05]  /*1760*/  WARPSYNC.ALL ;  /* 0x0000000000007948 */ /* 0x000fea0003800000 */
[----:B------:R-:W-:Y:S01]  /*1770*/  UIADD3 UR4, UR41, 0x8100, URZ ;  /* 0x0000810029047890 */ /* 0x000fe2000fffe03f */
[----:B------:R-:W-:Y:S01]  /*1780*/  WARPGROUP.ARRIVE ;  /* 0x00000000000079c5 */ /* 0x000fe20000000000 */
[----:B------:R-:W-:Y:S02]  /*1790*/  UIADD3 UR5, UR41, 0x100, URZ ;  /* 0x0000010029057890 */ /* 0x000fe4000fffe03f */
[----:B------:R-:W-:Y:S02]  /*17a0*/  USHF.R.U32.HI UR4, URZ, 0x4, UR4 ;  /* 0x000000043f047899 */ /* 0x000fe40008011604 */
[----:B------:R-:W-:-:S02]  /*17b0*/  USHF.R.U32.HI UR5, URZ, 0x4, UR5 ;  /* 0x000000043f057899 */ /* 0x000fc40008011605 */
[----:B------:R-:W-:Y:S02]  /*17c0*/  ULOP3.LUT UR4, UR4, 0x3fff, URZ, 0xc0, !UPT ;  /* 0x00003fff04047892 */ /* 0x000fe4000f8ec03f */
[----:B------:R-:W-:Y:S02]  /*17d0*/  ULOP3.LUT UR5, UR5, 0x3fff, URZ, 0xc0, !UPT ;  /* 0x00003fff05057892 */ /* 0x000fe4000f8ec03f */
[----:B------:R-:W-:Y:S02]  /*17e0*/  ULOP3.LUT UR4, UR4, 0x10000, URZ, 0xfc, !UPT ;  /* 0x0001000004047892 */ /* 0x000fe4000f8efc3f */
[----:B------:R-:W-:Y:S02]  /*17f0*/  ULOP3.LUT UR5, UR5, 0x10000, URZ, 0xfc, !UPT ;  /* 0x0001000005057892 */ /* 0x000fe4000f8efc3f */
[----:B------:R-:W-:Y:S02]  /*1800*/  UIMAD UR6, UR42, 0xf00, UR4 ;  /* 0x00000f002a0678a4 */ /* 0x000fe4000f8e0204 */
[----:B------:R-:W-:Y:S01]  /*1810*/  ULEA UR7, UR42, UR5, 0xa ;  /* 0x000000052a077291 */ /* 0x000fe2000f8e503f */
[----:B------:R-:W-:Y:S01]  /*1820*/  UMOV UR9, 0x40000040 ;  /* 0x4000004000097882 */ /* 0x000fe20000000000 */
[----:B------:R-:W-:Y:S01]  /*1830*/  UMOV UR11, 0x40000040 ;  /* 0x40000040000b7882 */ /* 0x000fe20000000000 */
[----:B------:R-:W-:-:S02]  /*1840*/  UIADD3 UR12, UR6, 0x80, URZ ;  /* 0x00000080060c7890 */ /* 0x000fc4000fffe03f */
[----:B------:R-:W-:Y:S02]  /*1850*/  UMOV UR10, UR6 ;  /* 0x00000006000a7c82 */ /* 0x000fe40008000000 */
[----:B------:R-:W-:Y:S01]  /*1860*/  UMOV UR8, UR7 ;  /* 0x0000000700087c82 */ /* 0x000fe20008000000 */
[----:B------:R-:W-:Y:S01]  /*1870*/  UIADD3 UR13, UR6, 0x100, URZ ;  /* 0x00000100060d7890 */ /* 0x000fe2000fffe03f */
[----:B------:R-:W-:Y:S01]  /*1880*/  HGMMA.64x16x16.F32.BF16 R136, gdesc[UR8], RZ, !UPT, gsb0 ;  /* 0x00200000088879f0 */ /* 0x000fe2000c0018ff */
[----:B------:R-:W-:Y:S01]  /*1890*/  UMOV UR11, 0x40000040 ;  /* 0x40000040000b7882 */ /* 0x000fe20000000000 */
[----:B------:R-:W-:Y:S01]  /*18a0*/  UMOV UR10, UR12 ;  /* 0x0000000c000a7c82 */ /* 0x000fe20008000000 */
[----:B------:R-:W-:Y:S02]  /*18b0*/  UIADD3 UR17, UR6, 0x180, URZ ;  /* 0x0000018006117890 */ /* 0x000fe4000fffe03f */
[----:B------:R-:W-:Y:S02]  /*18c0*/  UIADD3 UR22, UR6, 0x200, URZ ;  /* 0x0000020006167890 */ /* 0x000fe4000fffe03f */
[----:B------:R-:W-:-:S02]  /*18d0*/  UIADD3 UR23, UR6, 0x280, URZ ;  /* 0x0000028006177890 */ /* 0x000fc4000fffe03f */
[----:B------:R-:W-:Y:S02]  /*18e0*/  UIADD3 UR21, UR6, 0x300, URZ ;  /* 0x0000030006157890 */ /* 0x000fe4000fffe03f */
[----:B------:R-:W-:Y:S02]  /*18f0*/  UIADD3 UR20, UR6, 0x380, URZ ;  /* 0x0000038006147890 */ /* 0x000fe4000fffe03f */
[----:B------:R-:W-:Y:S02]  /*1900*/  UIADD3 UR19, UR6, 0x400, URZ ;  /* 0x0000040006137890 */ /* 0x000fe4000fffe03f */
[----:B------:R-:W-:Y:S02]  /*1910*/  UIADD3 UR18, UR6, 0x480, URZ ;  /* 0x0000048006127890 */ /* 0x000fe4000fffe03f */
[----:B------:R-:W-:Y:S02]  /*1920*/  UIADD3 UR16, UR6, 0x500, URZ ;  /* 0x0000050006107890 */ /* 0x000fe4000fffe03f */
[----:B------:R-:W-:-:S02]  /*1930*/  UIADD3 UR15, UR6, 0x580, URZ ;  /* 0x00000580060f7890 */ /* 0x000fc4000fffe03f */
[----:B------:R-:W-:Y:S02]  /*1940*/  UIADD3 UR14, UR6, 0x600, URZ ;  /* 0x00000600060e7890 */ /* 0x000fe4000fffe03f */
[----:B------:R-:W-:Y:S01]  /*1950*/  UIADD3 UR12, UR6, 0x700, URZ ;  /* 0x00000700060c7890 */ /* 0x000fe2000fffe03f */
[----:B------:R-:W-:Y:S02]  /*1960*/  WARPGROUP.DEPBAR.LE gsb0, 0x0 ;  /* 0x00008000000079c5 */ /* 0x000fe40000010000 */
[----:B------:R-:W-:-:S06]  /*1970*/  WARPGROUP.ARRIVE ;  /* 0x00000000000079c5 */ /* 0x000fcc0000000000 */
[----:B------:R-:W-:Y:S01]  /*1980*/  HGMMA.64x16x16.F32.BF16 R128, gdesc[UR8], RZ, !UPT, gsb0 ;  /* 0x00200000088079f0 */ /* 0x000fe2000c0018ff */
[----:B------:R-:W-:Y:S01]  /*1990*/  UMOV UR10, UR13 ;  /* 0x0000000d000a7c82 */ /* 0x000fe20008000000 */
[----:B------:R-:W-:Y:S01]  /*19a0*/  UMOV UR11, 0x40000040 ;  /* 0x40000040000b7882 */ /* 0x000fe20000000000 */
        /* <DEDUP_REMOVED lines=77> */
[----:B------:R-:W-:Y:S01]  /*1e80*/  UMOV UR10, UR21 ;  /* 0x00000015000a7c82 */ /* 0x000fe20008000000 */
[----:B------:R-:W-:Y:S01]  /*1e90*/  UMOV UR11, 0x40000040 ;  /* 0x40000040000b7882 */ /* 0x000fe20000000000 */
[----:B------:R-:W-:Y:S01]  /*1ea0*/  UIADD3 UR17, UR6, 0x502, URZ ;  /* 0x0000050206117890 */ /* 0x000fe2000fffe03f */
[----:B------:R-:W-:Y:S02]  /*1eb0*/  WARPGROUP.DEPBAR.LE gsb0, 0x0 ;  /* 0x00008000000079c5 */ /* 0x000fe40000010000 */
[----:B------:R-:W-:-:S06]  /*1ec0*/  WARPGROUP.ARRIVE ;  /* 0x00000000000079c5 */ /* 0x000fcc0000000000 */
[----:B------:R-:W-:Y:S01]  /*1ed0*/  HGMMA.64x16x16.F32.BF16 R136, gdesc[UR8], R136, gsb0 ;  /* 0x00200000088879f0 */ /* 0x000fe20008001888 */
        /* <DEDUP_REMOVED lines=85> */
[----:B------:R-:W-:Y:S01]  /*2430*/  UMOV UR10, UR13 ;  /* 0x0000000d000a7c82 */ /* 0x000fe20008000000 */
[----:B------:R-:W-:Y:S01]  /*2440*/  UMOV UR11, 0x40000040 ;  /* 0x40000040000b7882 */ /* 0x000fe20000000000 */
[----:B------:R-:W-:Y:S02]  /*2450*/  UIADD3 UR13, UR6, 0x404, URZ ;  /* 0x00000404060d7890 */ /* 0x000fe4000fffe03f */
        /* <DEDUP_REMOVED lines=543> */
[----:B------:R-:W-:Y:S03]  /*4650*/  HGMMA.64x16x16.F32.BF16 R24, gdesc[UR8], R24, gsb0 ;  /* 0x00200000081879f0 */ /* 0x000fe60008001818 */
[----:B------:R-:W-:Y:S02]  /*4660*/  WARPGROUP.DEPBAR.LE gsb0, 0x0 ;  /* 0x00008000000079c5 */ /* 0x000fe40000010000 */
[----:B------:R-:W-:Y:S05]  /*4670*/  @!P2 BRA `(.L_x_20) ;  /* 0x00000030003ca947 */ /* 0x000fea0003800000 */
[----:B------:R-:W-:Y:S01]  /*4680*/  UIADD3 UR7, UR42, 0x1, URZ ;  /* 0x000000012a077890 */ /* 0x000fe2000fffe03f */
[----:B01----:R-:W-:-:S03]  /*4690*/  IMAD.U32 R0, RZ, RZ, UR45 ;  /* 0x0000002dff007e24 */ /* 0x003fc6000f8e00ff */
[----:B------:R-:W-:-:S04]  /*46a0*/  UISETP.NE.AND UP0, UPT, UR7, 0x2, UPT ;  /* 0x000000020700788c */ /* 0x000fc8000bf05270 */
[----:B------:R-:W-:Y:S02]  /*46b0*/  USEL UR6, URZ, 0x1, UP0 ;  /* 0x000000013f067887 */ /* 0x000fe40008000000 */
[----:B------:R-:W-:Y:S02]  /*46c0*/  USEL UR7, UR7, URZ, UP0 ;  /* 0x0000003f07077287 */ /* 0x000fe40008000000 */
[----:B------:R-:W-:-:S06]  /*46d0*/  ULOP3.LUT UR6, UR46, UR6, URZ, 0x3c, !UPT ;  /* 0x000000062e067292 */ /* 0x000fcc000f8e3c3f */
[----:B------:R-:W-:Y:S01]  /*46e0*/  IMAD.U32 R5, RZ, RZ, UR6 ;  /* 0x00000006ff057e24 */ /* 0x000fe2000f8e00ff */
[----:B------:R-:W-:-:S06]  /*46f0*/  UMOV UR6, UR42 ;  /* 0x0000002a00067c82 */ /* 0x000fcc0008000000 */
.L_x_27:
[----:B01----:R-:W-:Y:S05]  /*4700*/  @!P0 BRA `(.L_x_21) ;  /* 0x0000000000048947 */ /* 0x003fea0003800000 */
[----:B------:R-:W-:Y:S01]  /*4710*/  BPT.TRAP 0x1 ;  /* 0x000000040000795c */ /* 0x000fe20000300000 */
.L_x_21:
[----:B------:R-:W-:Y:S01]  /*4720*/  ULEA UR8, UR7, UR41, 0x3 ;  /* 0x0000002907087291 */ /* 0x000fe2000f8e183f */
[----:B------:R-:W-:-:S08]  /*4730*/  SHF.L.U32 R3, R5, 0x1f, RZ ;  /* 0x0000001f05037819 */ /* 0x000fd000000006ff */
[----:B------:R0:W1:Y:S01]  /*4740*/  SYNCS.PHASECHK.TRANS64.TRYWAIT P1, [UR8], R3 ;  /* 0x00000003ff0075a7 */ /* 0x0000620008020148 */
[----:B------:R-:W-:Y:S05]  /*4750*/  @!P0 BRA `(.L_x_22) ;  /* 0x0000000000048947 */ /* 0x000fea0003800000 */
[----:B------:R-:W-:Y:S01]  /*4760*/  BPT.TRAP 0x1 ;  /* 0x000000040000795c */ /* 0x000fe20000300000 */
.L_x_22:
[----:B-1----:R-:W-:Y:S05]  /*4770*/  @P1 BRA `(.L_x_23) ;  /* 0x0000000000081947 */ /* 0x002fea0003800000 */
[----:B------:R-:W1:Y:S02]  /*4780*/  SYNCS.PHASECHK.TRANS64.TRYWAIT P1, [UR8], R3 ;  /* 0x00000003ff0075a7 */ /* 0x000e640008020148 */
[----:B-1----:R-:W-:Y:S05]  /*4790*/  @!P1 BRA `(.L_x_24) ;  /* 0x000000c4006c9947 */ /* 0x002fea0003800000 */
.L_x_23:
[----:B------:R-:W-:Y:S01]  /*47a0*/  UIMAD UR12, UR7, 0xf00, UR4 ;  /* 0x00000f00070c78a4 */ /* 0x000fe2000f8e0204 */
[----:B------:R-:W-:Y:S01]  /*47b0*/  WARPGROUP.ARRIVE ;  /* 0x00000000000079c5 */ /* 0x000fe20000000000 */
[----:B------:R-:W-:Y:S01]  /*47c0*/  ULEA UR13, UR7, UR5, 0xa ;  /* 0x00000005070d7291 */ /* 0x000fe2000f8e503f */
[----:B------:R-:W-:Y:S01]  /*47d0*/  UMOV UR9, 0x40000040 ;  /* 0x4000004000097882 */ /* 0x000fe20000000000 */
[----:B------:R-:W-:Y:S01]  /*47e0*/  UMOV UR11, 0x40000040 ;  /* 0x40000040000b7882 */ /* 0x000fe20000000000 */
[----:B------:R-:W-:Y:S02]  /*47f0*/  UIADD3 UR14, UR12, 0x80, URZ ;  /* 0x000000800c0e7890 */ /* 0x000fe4000fffe03f */
[----:B------:R-:W-:Y:S02]  /*4800*/  UMOV UR10, UR12 ;  /* 0x0000000c000a7c82 */ /* 0x000fe40008000000 */
[----:B------:R-:W-:Y:S01]  /*4810*/  UMOV UR8, UR13 ;  /* 0x0000000d00087c82 */ /* 0x000fe20008000000 */
[----:B------:R-:W-:Y:S01]  /*4820*/  UIADD3 UR15, UR12, 0x100, URZ ;  /* 0x000001000c0f7890 */ /* 0x000fe2000fffe03f */
[----:B------:R-:W-:Y:S01]  /*4830*/  HGMMA.64x16x16.F32.BF16 R136, gdesc[UR8], R136, gsb0 ;  /* 0x00200000088879f0 */ /* 0x000fe20008001888 */
[----:B------:R-:W-:Y:S01]  /*4840*/  UMOV UR11, 0x40000040 ;  /* 0x40000040000b7882 */ /* 0x000fe20000000000 */
[----:B------:R-:W-:Y:S01]  /*4850*/  UMOV UR10, UR14 ;  /* 0x0000000e000a7c82 */ /* 0x000fe20008000000 */
        /* <DEDUP_REMOVED lines=8> */
[----:B------:R-:W-:Y:S02]  /*48e0*/  UIADD3 UR17, UR12, 0x580, URZ ;  /* 0x000005800c117890 */ /* 0x000fe4000fffe03f */
        /* <DEDUP_REMOVED lines=724> */
[----:B------:R-:W-:Y:S01]  /*7630*/  BPT.TRAP 0x1 ;  /* 0x000000040000795c */ /* 0x000fe20000300000 */
.L_x_25:
[----:B------:R-:W-:Y:S02]  /*7640*/  UISETP.GT.U32.AND UP0, UPT, UR40, 0x1, UPT ;  /* 0x000000012800788c */ /* 0x000fe4000bf04070 */
[----:B------:R-:W-:-:S04]  /*7650*/  ULEA UR8, UR6, UR41, 0x3 ;  /* 0x0000002906087291 */ /* 0x000fc8000f8e183f */
[----:B------:R-:W-:Y:S01]  /*7660*/  UIADD3 UR8, UR8, 0x10, URZ ;  /* 0x0000001008087890 */ /* 0x000fe2000fffe03f */
[----:B------:R-:W-:-:S03]  /*7670*/  PLOP3.LUT P1, PT, PT, PT, UP0, 0x80, 0x0 ;  /* 0x000000000000781c */ /* 0x000fc60003f2f008 */
[----:B------:R-:W-:-:S09]  /*7680*/  UPRMT UR8, URZ, 0x654, UR8 ;  /* 0x000006543f087896 */ /* 0x000fd20008000008 */
[----:B------:R-:W-:Y:S01]  /*7690*/  SYNCS.ARRIVE.TRANS64.RED.A1T0 RZ, [UR8], RZ ;  /* 0x000000ffffff79a7 */ /* 0x000fe20008100408 */
[----:B------:R-:W-:Y:S05]  /*76a0*/  @P1 BRA `(.L_x_26) ;  /* 0x0000000000041947 */ /* 0x000fea0003800000 */
[----:B------:R-:W-:Y:S01]  /*76b0*/  BPT.TRAP 0x1 ;  /* 0x000000040000795c */ /* 0x000fe20000300000 */
.L_x_26:
[----:B------:R-:W-:Y:S01]  /*76c0*/  UIADD3 UR7, UR7, 0x1, URZ ;  /* 0x0000000107077890 */ /* 0x000fe2000fffe03f */
[C---:B------:R-:W-:Y:S01]  /*76d0*/  ISETP.GT.AND P1, PT, R0.reuse, 0x1, PT ;  /* 0x000000010000780c */ /* 0x040fe20003f24270 */
[----:B------:R-:W-:Y:S01]  /*76e0*/  UIADD3 UR6, UR6, 0x1, URZ ;  /* 0x0000000106067890 */ /* 0x000fe2000fffe03f */
[----:B------:R-:W-:Y:S01]  /*76f0*/  VIADD R0, R0, 0xffffffff ;  /* 0xffffffff00007836 */ /* 0x000fe20000000000 */
[----:B------:R-:W-:Y:S02]  /*7700*/  UISETP.NE.AND UP0, UPT, UR7, 0x2, UPT ;  /* 0x000000020700788c */ /* 0x000fe4000bf05270 */
[----:B------:R-:W-:Y:S02]  /*7710*/  UISETP.NE.AND UP1, UPT, UR6, 0x2, UPT ;  /* 0x000000020600788c */ /* 0x000fe4000bf25270 */
[----:B------:R-:W-:Y:S02]  /*7720*/  USEL UR8, URZ, 0x1, UP0 ;  /* 0x000000013f087887 */ /* 0x000fe40008000000 */
[----:B------:R-:W-:-:S02]  /*7730*/  USEL UR7, UR7, URZ, UP0 ;  /* 0x0000003f07077287 */ /* 0x000fc40008000000 */
[----:B------:R-:W-:Y:S02]  /*7740*/  USEL UR6, UR6, URZ, UP1 ;  /* 0x0000003f06067287 */ /* 0x000fe40008800000 */
[----:B------:R-:W-:Y:S01]  /*7750*/  LOP3.LUT R5, R5, UR8, RZ, 0x3c, !PT ;  /* 0x0000000805057c12 */ /* 0x000fe2000f8e3cff */
[----:B------:R-:W-:Y:S09]  /*7760*/  @P1 BRA `(.L_x_27) ;  /* 0xffffffcc00e41947 */ /* 0x000ff2000383ffff */
.L_x_20:
[----:B------:R-:W-:Y:S01]  /*7770*/  ULDC UR6, c[0x0][0x28c] ;  /* 0x0000a30000067ab9 */ /* 0x000fe20000000800 */
[----:B------:R2:W-:Y:S01]  /*7780*/  SYNCS.ARRIVE.TRANS64.A1T0 RZ, [R148+UR44], RZ ;  /* 0x000000ff94ff79a7 */ /* 0x0005e2000810002c */
[----:B------:R-:W-:-:S06]  /*7790*/  UISETP.GE.AND UP0, UPT, UR6, 0x1, UPT ;  /* 0x000000010600788c */ /* 0x000fcc000bf06270 */
[----:B------:R-:W-:-:S13]  /*77a0*/  PLOP3.LUT P1, PT, PT, PT, UP0, 0x80, 0x0 ;  /* 0x000000000000781c */ /* 0x000fda0003f2f008 */
[----:B--2---:R-:W-:Y:S05]  /*77b0*/  @!P1 BRA `(.L_x_28) ;  /* 0x0000000000309947 */ /* 0x004fea0003800000 */
[----:B------:R-:W-:Y:S05]  /*77c0*/  @!P0 BRA `(.L_x_29) ;  /* 0x0000000000048947 */ /* 0x000fea0003800000 */
[----:B------:R-:W-:Y:S01]  /*77d0*/  BPT.TRAP 0x1 ;  /* 0x000000040000795c */ /* 0x000fe20000300000 */
.L_x_29:
[----:B------:R-:W-:Y:S02]  /*77e0*/  UIADD3 UR4, UR45, UR42, URZ ;  /* 0x0000002a2d047290 */ /* 0x000fe4000fffe03f */
[----:B------:R-:W-:Y:S02]  /*77f0*/  UISETP.GT.U32.AND UP0, UPT, UR40, 0x1, UPT ;  /* 0x000000012800788c */ /* 0x000fe4000bf04070 */
[----:B------:R-:W-:-:S04]  /*7800*/  USHF.L.U32 UR4, UR4, 0x3, URZ ;  /* 0x0000000304047899 */ /* 0x000fc8000800063f */
[----:B------:R-:W-:Y:S01]  /*7810*/  ULOP3.LUT UR4, UR4, 0x8, URZ, 0xc0, !UPT ;  /* 0x0000000804047892 */ /* 0x000fe2000f8ec03f */
[----:B------:R-:W-:-:S03]  /*7820*/  PLOP3.LUT P0, PT, PT, PT, UP0, 0x80, 0x0 ;  /* 0x000000000000781c */ /* 0x000fc60003f0f008 */
[----:B------:R-:W-:-:S04]  /*7830*/  UIADD3 UR4, UR41, 0x10, UR4 ;  /* 0x0000001029047890 */ /* 0x000fc8000fffe004 */
[----:B------:R-:W-:-:S09]  /*7840*/  UPRMT UR4, URZ, 0x654, UR4 ;  /* 0x000006543f047896 */ /* 0x000fd20008000004 */
[----:B------:R-:W-:Y:S01]  /*7850*/  SYNCS.ARRIVE.TRANS64.RED.A1T0 RZ, [UR4], RZ ;  /* 0x000000ffffff79a7 */ /* 0x000fe20008100404 */
[----:B------:R-:W-:Y:S05]  /*7860*/  @P0 BRA `(.L_x_28) ;  /* 0x0000000000040947 */ /* 0x000fea0003800000 */
[----:B------:R-:W-:Y:S01]  /*7870*/  BPT.TRAP 0x1 ;  /* 0x000000040000795c */ /* 0x000fe20000300000 */
.L_x_28:
[----:B01----:R-:W-:Y:S01]  /*7880*/  SHF.L.U32 R0, R152, 0x1f, RZ ;  /* 0x0000001f98007819 */ /* 0x003fe200000006ff */
[----:B------:R-:W-:Y:S01]  /*7890*/  ULEA UR7, UR37, UR42, 0x1 ;  /* 0x0000002a25077291 */ /* 0x000fe2000f8e083f */
[----:B------:R-:W0:Y:S01]  /*78a0*/  LDC R7, c[0x0][0x288] ;  /* 0x0000a200ff077b82 */ /* 0x000e220000000800 */
[----:B------:R-:W-:Y:S01]  /*78b0*/  UIADD3 UR4, UR6, 0xfe, URZ ;  /* 0x000000fe06047890 */ /* 0x000fe2000fffe03f */
[----:B------:R-:W-:Y:S01]  /*78c0*/  IMAD.SHL.U32 R10, R146, 0x2, RZ ;  /* 0x00000002920a7824 */ /* 0x000fe200078e00ff */
[----:B------:R-:W-:Y:S02]  /*78d0*/  USHF.R.U32.HI UR5, URZ, 0x1, UR7 ;  /* 0x000000013f057899 */ /* 0x000fe40008011607 */
[----:B------:R-:W-:Y:S02]  /*78e0*/  UISETP.GT.U32.AND UP0, UPT, UR7, 0x1, UPT ;  /* 0x000000010700788c */ /* 0x000fe4000bf04070 */
[----:B------:R-:W-:Y:S01]  /*78f0*/  ULOP3.LUT UR5, UR5, 0x1, URZ, 0xc0, !UPT ;  /* 0x0000000105057892 */ /* 0x000fe2000f8ec03f */
[----:B------:R-:W1:Y:S01]  /*7900*/  SYNCS.PHASECHK.TRANS64.TRYWAIT P0, [R147+UR43+0x10], R0 ;  /* 0x00001000930075a7 */ /* 0x000e62000800016b */
[----:B------:R-:W-:Y:S01]  /*7910*/  UISETP.LT.U32.AND UP0, UPT, UR4, 0xff, UP0 ;  /* 0x000000ff0400788c */ /* 0x000fe20008701070 */
[----:B------:R-:W-:Y:S01]  /*7920*/  SHF.R.S32.HI R11, RZ, 0x1f, R10 ;  /* 0x0000001fff0b7819 */ /* 0x000fe2000001140a */
[----:B------:R-:W-:-:S02]  /*7930*/  UISETP.NE.U32.AND UP1, UPT, UR5, 0x1, UPT ;  /* 0x000000010500788c */ /* 0x000fc4000bf25070 */
[----:B------:R-:W-:Y:S02]  /*7940*/  USEL UR5, URZ, 0x1, !UP0 ;  /* 0x000000013f057887 */ /* 0x000fe4000c000000 */
[----:B------:R-:W-:-:S04]  /*7950*/  UISETP.GT.U32.AND UP1, UPT, UR4, 0xfe, !UP1 ;  /* 0x000000fe0400788c */ /* 0x000fc8000cf24070 */
[----:B------:R-:W-:-:S04]  /*7960*/  USEL UR4, URZ, 0x1, !UP1 ;  /* 0x000000013f047887 */ /* 0x000fc8000c800000 */
[----:B------:R-:W-:Y:S01]  /*7970*/  ULOP3.LUT UR46, UR4, UR46, UR5, 0x96, !UPT ;  /* 0x0000002e042e7292 */ /* 0x000fe2000f8e9605 */
[----:B01----:R-:W-:Y:S11]  /*7980*/  @!P0 BRA `(.L_x_30) ;  /* 0x0000009400088947 */ /* 0x003ff60003800000 */
.L_x_294:
[----:B------:R-:W-:Y:S01]  /*7990*/  IMAD.SHL.U32 R6, R18, 0x40, RZ ;  /* 0x0000004012067824 */ /* 0x000fe200078e00ff */
[----:B------:R-:W-:Y:S01]  /*79a0*/  ULDC UR6, c[0x0][0x284] ;  /* 0x0000a10000067ab9 */ /* 0x000fe20000000800 */
[----:B------:R-:W-:Y:S01]  /*79b0*/  IMAD R14, R2, 0xf0, RZ ;  /* 0x000000f0020e7824 */ /* 0x000fe200078e02ff */
[----:B------:R-:W-:Y:S01]  /*79c0*/  SHF.R.S32.HI R9, RZ, 0x1f, R19 ;  /* 0x0000001fff097819 */ /* 0x000fe20000011413 */
[----:B------:R-:W-:Y:S01]  /*79d0*/  ULDC.64 UR4, c[0x0][0x5d0] ;  /* 0x0001740000047ab9 */ /* 0x000fe20000000a00 */
[----:B------:R-:W-:Y:S01]  /*79e0*/  ISETP.GE.AND P0, PT, R6, UR6, PT ;  /* 0x0000000606007c0c */ /* 0x000fe2000bf06270 */
[----:B------:R-:W-:Y:S01]  /*79f0*/  IMAD.WIDE.U32 R2, R19, UR4, R10 ;  /* 0x0000000413027c25 */ /* 0x000fe2000f8e000a */
[----:B------:R-:W-:Y:S01]  /*7a00*/  SHF.R.S32.HI R15, RZ, 0x1f, R14 ;  /* 0x0000001fff0f7819 */ /* 0x000fe2000001140e */
[----:B------:R-:W-:Y:S01]  /*7a10*/  ULOP3.LUT UR42, UR42, 0x1, URZ, 0xc0, !UPT ;  /* 0x000000012a2a7892 */ /* 0x000fe2000f8ec03f */
[C---:B------:R-:W-:Y:S01]  /*7a20*/  ISETP.GE.OR P0, PT, R14.reuse, R7, P0 ;  /* 0x000000070e00720c */ /* 0x040fe20000706670 */
[----:B0-----:R-:W-:Y:S01]  /*7a30*/  IMAD R0, R9, UR4, RZ ;  /* 0x0000000409007c24 */ /* 0x001fe2000f8e02ff */
[----:B------:R-:W-:-:S03]  /*7a40*/  IADD3 R4, P1, R14, R2, RZ ;  /* 0x000000020e047210 */ /* 0x000fc60007f3e0ff */
[----:B------:R-:W-:-:S05]  /*7a50*/  IMAD R5, R19, UR5, R0 ;  /* 0x0000000513057c24 */ /* 0x000fca000f8e0200 */
[----:B------:R-:W-:-:S03]  /*7a60*/  IADD3.X R5, R15, R3, R5, P1, !PT ;  /* 0x000000030f057210 */ /* 0x000fc60000ffe405 */
[----:B------:R-:W-:Y:S05]  /*7a70*/  @P0 BRA `(.L_x_31) ;  /* 0x0000007800dc0947 */ /* 0x000fea0003800000 */
[----:B------:R-:W0:Y:S01]  /*7a80*/  LDC.64 R2, c[0x0][0x5c8] ;  /* 0x00017200ff027b82 */ /* 0x000e220000000a00 */
[----:B-----5:R-:W-:Y:S01]  /*7a90*/  FSETP.NEU.AND P1, PT, R23, RZ, PT ;  /* 0x000000ff1700720b */ /* 0x020fe20003f2d000 */
[----:B------:R-:W-:Y:S01]  /*7aa0*/  IMAD R7, R146, -0x2, R7 ;  /* 0xfffffffe92077824 */ /* 0x000fe200078e0207 */
[----:B------:R-:W-:Y:S01]  /*7ab0*/  BSSY B0, `(.L_x_31) ;  /* 0x00007b3000007945 */ /* 0x000fe20003800000 */
[----:B------:R-:W-:-:S04]  /*7ac0*/  IMAD.WIDE R160, R18, 0x40, R144 ;  /* 0x0000004012a07825 */ /* 0x000fc800078e0290 */
[----:B------:R-:W-:Y:S02]  /*7ad0*/  IMAD.IADD R0, R7, 0x1, -R14 ;  /* 0x0000000107007824 */ /* 0x000fe400078e0a0e */
[----:B------:R-:W-:-:S03]  /*7ae0*/  IMAD.IADD R6, R151, 0x1, -R6 ;  /* 0x0000000197067824 */ /* 0x000fc600078e0a06 */
[----:B------:R-:W-:-:S04]  /*7af0*/  ISETP.GT.AND P0, PT, R0, RZ, PT ;  /* 0x000000ff0000720c */ /* 0x000fc80003f04270 */
[----:B------:R-:W-:Y:S01]  /*7b00*/  ISETP.GT.AND P2, PT, R6, RZ, P0 ;  /* 0x000000ff0600720c */ /* 0x000fe20000744270 */
[-C--:B0-----:R-:W-:Y:S02]  /*7b10*/  IMAD R7, R161, R2.reuse, RZ ;  /* 0x00000002a1077224 */ /* 0x081fe400078e02ff */
[----:B------:R-:W-:-:S04]  /*7b20*/  IMAD.WIDE.U32 R4, R160, R2, R4 ;  /* 0x00000002a0047225 */ /* 0x000fc800078e0004 */
[----:B------:R-:W-:-:S04]  /*7b30*/  IMAD R7, R160, R3, R7 ;  /* 0x00000003a0077224 */ /* 0x000fc800078e0207 */
[----:B------:R-:W-:Y:S01]  /*7b40*/  IMAD.IADD R7, R5, 0x1, R7 ;  /* 0x0000000105077824 */ /* 0x000fe200078e0207 */
[----:B------:R-:W-:Y:S06]  /*7b50*/  @!P1 BRA `(.L_x_32) ;  /* 0x0000005000489947 */ /* 0x000fec0003800000 */
[----:B------:R-:W0:Y:S01]  /*7b60*/  LDC.64 R20, c[0x0][0x5b8] ;  /* 0x00016e00ff147b82 */ /* 0x000e220000000a00 */
[----:B------:R-:W-:-:S07]  /*7b70*/  ULDC.64 UR4, c[0x0][0x5c0] ;  /* 0x0001700000047ab9 */ /* 0x000fce0000000a00 */
[----:B------:R-:W1:Y:S08]  /*7b80*/  LDC.64 R162, c[0x0][0x5b0] ;  /* 0x00016c00ffa27b82 */ /* 0x000e700000000a00 */
[----:B------:R-:W2:Y:S01]  /*7b90*/  LDC.64 R12, c[0x0][0x5a8] ;  /* 0x00016a00ff0c7b82 */ /* 0x000ea20000000a00 */
[-C--:B0-----:R-:W-:Y:S02]  /*7ba0*/  IMAD R18, R9, R20.reuse, RZ ;  /* 0x0000001409127224 */ /* 0x081fe400078e02ff */
[----:B------:R-:W-:-:S04]  /*7bb0*/  IMAD.WIDE.U32 R8, R19, R20, R10 ;  /* 0x0000001413087225 */ /* 0x000fc800078e000a */
[----:B------:R-:W-:Y:S01]  /*7bc0*/  IMAD R153, R19, R21, R18 ;  /* 0x0000001513997224 */ /* 0x000fe200078e0212 */
[----:B------:R-:W-:Y:S01]  /*7bd0*/  IADD3 R154, P1, R14, R8, RZ ;  /* 0x000000080e9a7210 */ /* 0x000fe20007f3e0ff */
[----:B-1----:R-:W-:-:S03]  /*7be0*/  IMAD R5, R161, R162, RZ ;  /* 0x000000a2a1057224 */ /* 0x002fc600078e02ff */
[----:B------:R-:W-:Y:S01]  /*7bf0*/  IADD3.X R155, R15, R9, R153, P1, !PT ;  /* 0x000000090f9b7210 */ /* 0x000fe20000ffe499 */
[C---:B------:R-:W-:Y:S02]  /*7c00*/  IMAD R21, R160.reuse, R163, R5 ;  /* 0x000000a3a0157224 */ /* 0x040fe400078e0205 */
[----:B------:R-:W-:-:S04]  /*7c10*/  IMAD.WIDE.U32 R8, R160, R162, R154 ;  /* 0x000000a2a0087225 */ /* 0x000fc800078e009a */
[----:B------:R-:W-:Y:S01]  /*7c20*/  IMAD.IADD R5, R9, 0x1, R21 ;  /* 0x0000000109057824 */ /* 0x000fe200078e0215 */
[----:B--2---:R-:W-:-:S04]  /*7c30*/  LEA R156, P1, R8, R12, 0x1 ;  /* 0x0000000c089c7211 */ /* 0x004fc800078208ff */
[----:B------:R-:W-:-:S05]  /*7c40*/  LEA.HI.X R157, R8, R13, R5, 0x1, P1 ;  /* 0x0000000d089d7211 */ /* 0x000fca00008f0c05 */
[----:B------:R0:W2:Y:S01]  /*7c50*/  @P2 LDG.E.LTC128B.U16 R18, desc[UR50][R156.64] ;  /* 0x000000329c122981 */ /* 0x0000a2000c1e1520 */
[----:B------:R-:W-:Y:S01]  /*7c60*/  IMAD.WIDE.U32 R8, R160, R162, R14 ;  /* 0x000000a2a0087225 */ /* 0x000fe200078e000e */
[----:B------:R-:W-:Y:S02]  /*7c70*/  BSSY B1, `(.L_x_33) ;  /* 0x0000014000017945 */ /* 0x000fe40003800000 */
[----:B------:R-:W-:-:S04]  /*7c80*/  IADD3 R158, P1, R10, R8, RZ ;  /* 0x000000080a9e7210 */ /* 0x000fc80007f3e0ff */
[----:B------:R-:W-:Y:S01]  /*7c90*/  IADD3.X R159, R11, R21, R9, P1, !PT ;  /* 0x000000150b9f7210 */ /* 0x000fe20000ffe409 */
[C---:B0-----:R-:W-:Y:S01]  /*7ca0*/  IMAD.SHL.U32 R156, R162.reuse, 0x8, RZ ;  /* 0x00000008a29c7824 */ /* 0x041fe200078e00ff */
[----:B------:R-:W-:Y:S01]  /*7cb0*/  SHF.L.U64.HI R157, R162, 0x3, R163 ;  /* 0x00000003a29d7819 */ /* 0x000fe200000102a3 */
[----:B------:R-:W-:-:S04]  /*7cc0*/  IMAD.WIDE.U32 R158, R19, R20, R158 ;  /* 0x00000014139e7225 */ /* 0x000fc800078e009e */
[----:B--2---:R-:W-:-:S04]  /*7cd0*/  IMAD.U32 R8, R18, 0x10000, RZ ;  /* 0x0001000012087824 */ /* 0x004fc800078e00ff */
[----:B------:R-:W-:Y:S01]  /*7ce0*/  FMUL R5, R8, R23 ;  /* 0x0000001708057220 */ /* 0x000fe20000400000 */
[----:B------:R-:W-:-:S03]  /*7cf0*/  LEA R8, P1, R4, UR4, 0x1 ;  /* 0x0000000404087c11 */ /* 0x000fc6000f8208ff */
[----:B------:R-:W-:Y:S01]  /*7d00*/  FFMA R5, R136, R22, R5 ;  /* 0x0000001688057223 */ /* 0x000fe20000000005 */
[----:B------:R-:W-:Y:S02]  /*7d10*/  LEA.HI.X R9, R4, UR5, R7, 0x1, P1 ;  /* 0x0000000504097c11 */ /* 0x000fe400088f0c07 */
[----:B------:R-:W-:Y:S02]  /*7d20*/  ISETP.GT.AND P1, PT, R0, 0x1, PT ;  /* 0x000000010000780c */ /* 0x000fe40003f24270 */
[----:B------:R-:W-:Y:S01]  /*7d30*/  F2FP.BF16.F32.PACK_AB R7, RZ, R5 ;  /* 0x00000005ff07723e */ /* 0x000fe200000010ff */
[----:B------:R-:W-:Y:S01]  /*7d40*/  IMAD.IADD R5, R153, 0x1, R159 ;  /* 0x0000000199057824 */ /* 0x000fe200078e029f */
[----:B------:R-:W-:Y:S02]  /*7d50*/  ISETP.GT.AND P3, PT, R6, RZ, P1 ;  /* 0x000000ff0600720c */ /* 0x000fe40000f64270 */
[C---:B------:R-:W-:Y:S01]  /*7d60*/  LEA R4, P4, R158.reuse, R12, 0x1 ;  /* 0x0000000c9e047211 */ /* 0x040fe200078808ff */
[----:B------:R0:W-:Y:S03]  /*7d70*/  @P2 STG.E.U16 desc[UR50][R8.64], R7 ;  /* 0x0000000708002986 */ /* 0x0001e6000c101532 */
[----:B------:R-:W-:-:S07]  /*7d80*/  LEA.HI.X R5, R158, R13, R5, 0x1, P4 ;  /* 0x0000000d9e057211 */ /* 0x000fce00020f0c05 */
[----:B------:R-:W-:Y:S05]  /*7d90*/  @!P3 BRA `(.L_x_34) ;  /* 0x000000000004b947 */ /* 0x000fea0003800000 */
[----:B------:R1:W5:Y:S02]  /*7da0*/  LDG.E.LTC128B.U16 R18, desc[UR50][R4.64+0x2] ;  /* 0x0000023204127981 */ /* 0x000364000c1e1520 */
.L_x_34:
[----:B------:R-:W-:Y:S05]  /*7db0*/  BSYNC B1 ;  /* 0x0000000000017941 */ /* 0x000fea0003800000 */
.L_x_33:
[----:B------:R-:W-:Y:S01]  /*7dc0*/  IMAD.WIDE.U32 R156, R160, R162, R156 ;  /* 0x000000a2a09c7225 */ /* 0x000fe200078e009c */
[----:B------:R-:W-:-:S03]  /*7dd0*/  ISETP.GT.AND P0, PT, R6, 0x8, P0 ;  /* 0x000000080600780c */ /* 0x000fc60000704270 */
[----:B-----5:R-:W-:Y:S01]  /*7de0*/  IMAD.U32 R136, R18, 0x10000, RZ ;  /* 0x0001000012887824 */ /* 0x020fe200078e00ff */
[----:B0-----:R-:W-:Y:S01]  /*7df0*/  IADD3 R7, P2, R154, R156, RZ ;  /* 0x0000009c9a077210 */ /* 0x001fe20007f5e0ff */
[----:B------:R-:W-:Y:S02]  /*7e00*/  IMAD.IADD R157, R21, 0x1, R157 ;  /* 0x00000001159d7824 */ /* 0x000fe400078e029d */
[----:B------:R-:W-:Y:S02]  /*7e10*/  FMUL R136, R136, R23 ;  /* 0x0000001788887220 */ /* 0x000fe40000400000 */
[----:B------:R-:W-:Y:S02]  /*7e20*/  IMAD.X R154, R157, 0x1, R155, P2 ;  /* 0x000000019d9a7824 */ /* 0x000fe400010e069b */
[----:B------:R-:W-:Y:S01]  /*7e30*/  FFMA R137, R137, R22, R136 ;  /* 0x0000001689897223 */ /* 0x000fe20000000088 */
[----:B------:R-:W-:-:S04]  /*7e40*/  LEA R136, P2, R7, R12, 0x1 ;  /* 0x0000000c07887211 */ /* 0x000fc800078408ff */
[----:B------:R-:W-:Y:S02]  /*7e50*/  F2FP.BF16.F32.PACK_AB R21, RZ, R137 ;  /* 0x00000089ff15723e */ /* 0x000fe400000010ff */
[----:B------:R-:W-:-:S03]  /*7e60*/  LEA.HI.X R137, R7, R13, R154, 0x1, P2 ;  /* 0x0000000d07897211 */ /* 0x000fc600010f0c9a */
[----:B------:R0:W-:Y:S04]  /*7e70*/  @P3 STG.E.U16 desc[UR50][R8.64+0x2], R21 ;  /* 0x0000021508003986 */ /* 0x0001e8000c101532 */
[----:B------:R-:W2:Y:S01]  /*7e80*/  @P0 LDG.E.LTC128B.U16 R18, desc[UR50][R136.64] ;  /* 0x0000003288120981 */ /* 0x000ea2000c1e1520 */
[----:B------:R-:W-:Y:S01]  /*7e90*/  IADD3 R10, P2, P3, R10, R156, R14 ;  /* 0x0000009c0a0a7210 */ /* 0x000fe20007b5e00e */
[----:B------:R-:W-:Y:S01]  /*7ea0*/  BSSY B1, `(.L_x_35) ;  /* 0x0000011000017945 */ /* 0x000fe20003800000 */
[----:B------:R-:W-:Y:S02]  /*7eb0*/  ISETP.GT.AND P1, PT, R6, 0x8, P1 ;  /* 0x000000080600780c */ /* 0x000fe40000f24270 */
[----:B------:R-:W-:-:S03]  /*7ec0*/  IADD3.X R11, R11, R157, R15, P2, P3 ;  /* 0x0000009d0b0b7210 */ /* 0x000fc600017e640f */
[----:B0-----:R-:W-:Y:S01]  /*7ed0*/  IMAD.WIDE.U32 R20, R19, R20, R10 ;  /* 0x0000001413147225 */ /* 0x001fe200078e000a */
[C---:B------:R-:W-:Y:S02]  /*7ee0*/  SHF.L.U64.HI R11, R2.reuse, 0x4, R3 ;  /* 0x00000004020b7819 */ /* 0x040fe40000010203 */
[----:B------:R-:W-:Y:S01]  /*7ef0*/  LEA R10, P2, R2, R8, 0x4 ;  /* 0x00000008020a7211 */ /* 0x000fe200078420ff */
[----:B------:R-:W-:Y:S01]  /*7f00*/  IMAD.IADD R3, R153, 0x1, R21 ;  /* 0x0000000199037824 */ /* 0x000fe200078e0215 */
[----:B------:R-:W-:-:S03]  /*7f10*/  LEA R2, P3, R20, R12, 0x1 ;  /* 0x0000000c14027211 */ /* 0x000fc600078608ff */
[----:B------:R-:W-:Y:S01]  /*7f20*/  IMAD.X R11, R11, 0x1, R9, P2 ;  /* 0x000000010b0b7824 */ /* 0x000fe200010e0609 */
[----:B------:R-:W-:Y:S01]  /*7f30*/  LEA.HI.X R3, R20, R13, R3, 0x1, P3 ;  /* 0x0000000d14037211 */ /* 0x000fe200018f0c03 */
[----:B--2---:R-:W-:-:S04]  /*7f40*/  IMAD.U32 R14, R18, 0x10000, RZ ;  /* 0x00010000120e7824 */ /* 0x004fc800078e00ff */
[----:B------:R-:W-:-:S04]  /*7f50*/  FMUL R7, R14, R23 ;  /* 0x000000170e077220 */ /* 0x000fc80000400000 */
[----:B------:R-:W-:-:S05]  /*7f60*/  FFMA R7, R138, R22, R7 ;  /* 0x000000168a077223 */ /* 0x000fca0000000007 */
[----:B------:R-:W-:-:S05]  /*7f70*/  F2FP.BF16.F32.PACK_AB R7, RZ, R7 ;  /* 0x00000007ff07723e */ /* 0x000fca00000010ff */
[----:B------:R0:W-:Y:S01]  /*7f80*/  @P0 STG.E.U16 desc[UR50][R10.64], R7 ;  /* 0x000000070a000986 */ /* 0x0001e2000c101532 */
[----:B------:R-:W-:Y:S05]  /*7f90*/  @!P1 BRA `(.L_x_36) ;  /* 0x0000000000049947 */ /* 0x000fea0003800000 */
[----:B------:R2:W5:Y:S02]  /*7fa0*/  LDG.E.LTC128B.U16 R18, desc[UR50][R2.64+0x2] ;  /* 0x0000023202127981 */ /* 0x000564000c1e1520 */
.L_x_36:
[----:B------:R-:W-:Y:S05]  /*7fb0*/  BSYNC B1 ;  /* 0x0000000000017941 */ /* 0x000fea0003800000 */
.L_x_35:
[----:B-----5:R-:W-:Y:S01]  /*7fc0*/  IMAD.U32 R12, R18, 0x10000, RZ ;  /* 0x00010000120c7824 */ /* 0x020fe200078e00ff */
[----:B------:R-:W-:Y:S01]  /*7fd0*/  ISETP.GT.AND P0, PT, R0, 0x8, PT ;  /* 0x000000080000780c */ /* 0x000fe20003f04270 */
[----:B------:R-:W-:Y:S02]  /*7fe0*/  BSSY B1, `(.L_x_37) ;  /* 0x0000008000017945 */ /* 0x000fe40003800000 */
[----:B------:R-:W-:Y:S01]  /*7ff0*/  FMUL R12, R12, R23 ;  /* 0x000000170c0c7220 */ /* 0x000fe20000400000 */
[----:B------:R-:W-:-:S03]  /*8000*/  ISETP.GT.AND P2, PT, R6, RZ, P0 ;  /* 0x000000ff0600720c */ /* 0x000fc60000744270 */
[----:B------:R-:W-:-:S05]  /*8010*/  FFMA R12, R139, R22, R12 ;  /* 0x000000168b0c7223 */ /* 0x000fca000000000c */
[----:B------:R-:W-:-:S05]  /*8020*/  F2FP.BF16.F32.PACK_AB R12, RZ, R12 ;  /* 0x0000000cff0c723e */ /* 0x000fca00000010ff */
[----:B------:R3:W-:Y:S01]  /*8030*/  @P1 STG.E.U16 desc[UR50][R10.64+0x2], R12 ;  /* 0x0000020c0a001986 */ /* 0x0007e2000c101532 */
[----:B------:R-:W-:Y:S05]  /*8040*/  @!P2 BRA `(.L_x_38) ;  /* 0x000000000004a947 */ /* 0x000fea0003800000 */
[----:B------:R4:W5:Y:S02]  /*8050*/  LDG.E.LTC128B.U16 R18, desc[UR50][R4.64+0x10] ;  /* 0x0000103204127981 */ /* 0x000964000c1e1520 */
.L_x_38:
[----:B------:R-:W-:Y:S05]  /*8060*/  BSYNC B1 ;  /* 0x0000000000017941 */ /* 0x000fea0003800000 */
.L_x_37:
[----:B---3-5:R-:W-:Y:S01]  /*8070*/  IMAD.U32 R12, R18, 0x10000, RZ ;  /* 0x00010000120c7824 */ /* 0x028fe200078e00ff */
[----:B------:R-:W-:Y:S01]  /*8080*/  ISETP.GT.AND P1, PT, R0, 0x9, PT ;  /* 0x000000090000780c */ /* 0x000fe20003f24270 */
[----:B------:R-:W-:Y:S02]  /*8090*/  BSSY B1, `(.L_x_39) ;  /* 0x0000008000017945 */ /* 0x000fe40003800000 */
[----:B0-----:R-:W-:Y:S01]  /*80a0*/  FMUL R7, R12, R23 ;  /* 0x000000170c077220 */ /* 0x001fe20000400000 */
[----:B------:R-:W-:-:S03]  /*80b0*/  ISETP.GT.AND P3, PT, R6, RZ, P1 ;  /* 0x000000ff0600720c */ /* 0x000fc60000f64270 */
[----:B------:R-:W-:-:S05]  /*80c0*/  FFMA R7, R140, R22, R7 ;  /* 0x000000168c077223 */ /* 0x000fca0000000007 */
[----:B------:R-:W-:-:S05]  /*80d0*/  F2FP.BF16.F32.PACK_AB R7, RZ, R7 ;  /* 0x00000007ff07723e */ /* 0x000fca00000010ff */
[----:B------:R0:W-:Y:S01]  /*80e0*/  @P2 STG.E.U16 desc[UR50][R8.64+0x10], R7 ;  /* 0x0000100708002986 */ /* 0x0001e2000c101532 */
[----:B------:R-:W-:Y:S05]  /*80f0*/  @!P3 BRA `(.L_x_40) ;  /* 0x000000000004b947 */ /* 0x000fea0003800000 */
[----:B------:R3:W5:Y:S02]  /*8100*/  LDG.E.LTC128B.U16 R18, desc[UR50][R4.64+0x12] ;  /* 0x0000123204127981 */ /* 0x000764000c1e1520 */
.L_x_40:
[----:B------:R-:W-:Y:S05]  /*8110*/  BSYNC B1 ;  /* 0x0000000000017941 */ /* 0x000fea0003800000 */
.L_x_39:
[----:B-----5:R-:W-:Y:S01]  /*8120*/  IMAD.U32 R12, R18, 0x10000, RZ ;  /* 0x00010000120c7824 */ /* 0x020fe200078e00ff */
[----:B------:R-:W-:Y:S01]  /*8130*/  ISETP.GT.AND P0, PT, R6, 0x8, P0 ;  /* 0x000000080600780c */ /* 0x000fe20000704270 */
[----:B------:R-:W-:Y:S02]  /*8140*/  BSSY B1, `(.L_x_41) ;  /* 0x0000007000017945 */ /* 0x000fe40003800000 */
[----:B------:R-:W-:-:S04]  /*8150*/  FMUL R12, R12, R23 ;  /* 0x000000170c0c7220 */ /* 0x000fc80000400000 */
[----:B------:R-:W-:-:S05]  /*8160*/  FFMA R12, R141, R22, R12 ;  /* 0x000000168d0c7223 */ /* 0x000fca000000000c */
[----:B------:R-:W-:-:S05]  /*8170*/  F2FP.BF16.F32.PACK_AB R12, RZ, R12 ;  /* 0x0000000cff0c723e */ /* 0x000fca00000010ff */
[----:B------:R0:W-:Y:S01]  /*8180*/  @P3 STG.E.U16 desc[UR50][R8.64+0x12], R12 ;  /* 0x0000120c08003986 */ /* 0x0001e2000c101532 */
[----:B------:R-:W-:Y:S05]  /*8190*/  @!P0 BRA `(.L_x_42) ;  /* 0x0000000000048947 */ /* 0x000fea0003800000 */
[----:B------:R0:W5:Y:S02]  /*81a0*/  LDG.E.LTC128B.U16 R18, desc[UR50][R2.64+0x10] ;  /* 0x0000103202127981 */ /* 0x000164000c1e1520 */
.L_x_42:
[----:B------:R-:W-:Y:S05]  /*81b0*/  BSYNC B1 ;  /* 0x0000000000017941 */ /* 0x000fea0003800000 */
.L_x_41:
[----:B0----5:R-:W-:Y:S01]  /*81c0*/  IMAD.U32 R12, R18, 0x10000, RZ ;  /* 0x00010000120c7824 */ /* 0x021fe200078e00ff */
        /* <DEDUP_REMOVED lines=8> */
.L_x_44:
[----:B------:R-:W-:Y:S05]  /*8250*/  BSYNC B1 ;  /* 0x0000000000017941 */ /* 0x000fea0003800000 */
.L_x_43:
        /* <DEDUP_REMOVED lines=10> */
.L_x_46:
[----:B------:R-:W-:Y:S05]  /*8300*/  BSYNC B1 ;  /* 0x0000000000017941 */ /* 0x000fea0003800000 */
.L_x_45:
[----:B0----5:R-:W-:Y:S01]  /*8310*/  IMAD.U32 R12, R18, 0x10000, RZ ;  /* 0x00010000120c7824 */ /* 0x021fe200078e00ff */
        /* <DEDUP_REMOVED lines=9> */
.L_x_48:
[----:B------:R-:W-:Y:S05]  /*83b0*/  BSYNC B1 ;  /* 0x0000000000017941 */ /* 0x000fea0003800000 */
.L_x_47:
        /* <DEDUP_REMOVED lines=9> */
.L_x_50:
[----:B------:R-:W-:Y:S05]  /*8450*/  BSYNC B1 ;  /* 0x0000000000017941 */ /* 0x000fea0003800000 */
.L_x_49:
        /* <DEDUP_REMOVED lines=9> */
.L_x_52:
[----:B------:R-:W-:Y:S05]  /*84f0*/  BSYNC B1 ;  /* 0x0000000000017941 */ /* 0x000fea0003800000 */
.L_x_51:
        /* <DEDUP_REMOVED lines=10> */
.L_x_54:
[----:B------:R-:W-:Y:S05]  /*85a0*/  BSYNC B1 ;  /* 0x0000000000017941 */ /* 0x000fea0003800000 */
.L_x_53:
        /* <DEDUP_REMOVED lines=10> */
.L_x_56:
[----:B------:R-:W-:Y:S05]  /*8650*/  BSYNC B1 ;  /* 0x0000000000017941 */ /* 0x000fea0003800000 */
.L_x_55:
        /* <DEDUP_REMOVED lines=9> */
.L_x_58:
[----:B------:R-:W-:Y:S05]  /*86f0*/  BSYNC B1 ;  /* 0x0000000000017941 */ /* 0x000fea0003800000 */
.L_x_57:
        /* <DEDUP_REMOVED lines=9> */
.L_x_60:
[----:B------:R-:W-:Y:S05]  /*8790*/  BSYNC B1 ;  /* 0x0000000000017941 */ /* 0x000fea0003800000 */
.L_x_59:
        /* <DEDUP_REMOVED lines=10> */
.L_x_62:
[----:B------:R-:W-:Y:S05]  /*8840*/  BSYNC B1 ;  /* 0x0000000000017941 */ /* 0x000fea0003800000 */
.L_x_61:
        /* <DEDUP_REMOVED lines=10> */
.L_x_64:
[----:B------:R-:W-:Y:S05]  /*88f0*/  BSYNC B1 ;  /* 0x0000000000017941 */ /* 0x000fea0003800000 */
.L_x_63:
        /* <DEDUP_REMOVED lines=9> */
.L_x_66:
[----:B------:R-:W-:Y:S05]  /*8990*/  BSYNC B1 ;  /* 0x0000000000017941 */ /* 0x000fea0003800000 */
.L_x_65:
        /* <DEDUP_REMOVED lines=9> */
.L_x_68:
[----:B------:R-:W-:Y:S05]  /*8a30*/  BSYNC B1 ;  /* 0x0000000000017941 */ /* 0x000fea0003800000 */
.L_x_67:
        /* <DEDUP_REMOVED lines=10> */
.L_x_70:
[----:B------:R-:W-:Y:S05]  /*8ae0*/  BSYNC B1 ;  /* 0x0000000000017941 */ /* 0x000fea0003800000 */
.L_x_69:
        /* <DEDUP_REMOVED lines=10> */
.L_x_72:
[----:B------:R-:W-:Y:S05]  /*8b90*/  BSYNC B1 ;  /* 0x0000000000017941 */ /* 0x000fea0003800000 */
.L_x_71:
        /* <DEDUP_REMOVED lines=9> */
.L_x_74:
[----:B------:R-:W-:Y:S05]  /*8c30*/  BSYNC B1 ;  /* 0x0000000000017941 */ /* 0x000fea0003800000 */
.L_x_73:
        /* <DEDUP_REMOVED lines=9> */
.L_x_76:
[----:B------:R-:W-:Y:S05]  /*8cd0*/  BSYNC B1 ;  /* 0x0000000000017941 */ /* 0x000fea0003800000 */
.L_x_75:
        /* <DEDUP_REMOVED lines=10> */
.L_x_78:
[----:B------:R-:W-:Y:S05]  /*8d80*/  BSYNC B1 ;  /* 0x0000000000017941 */ /* 0x000fea0003800000 */
.L_x_77:
        /* <DEDUP_REMOVED lines=10> */
.L_x_80:
[----:B------:R-:W-:Y:S05]  /*8e30*/  BSYNC B1 ;  /* 0x0000000000017941 */ /* 0x000fea0003800000 */
.L_x_79:
        /* <DEDUP_REMOVED lines=9> */
.L_x_82:
[----:B------:R-:W-:Y:S05]  /*8ed0*/  BSYNC B1 ;  /* 0x0000000000017941 */ /* 0x000fea0003800000 */
.L_x_81:
        /* <DEDUP_REMOVED lines=9> */
.L_x_84:
[----:B------:R-:W-:Y:S05]  /*8f70*/  BSYNC B1 ;  /* 0x0000000000017941 */ /* 0x000fea0003800000 */
.L_x_83:
        /* <DEDUP_REMOVED lines=10> */
.L_x_86:
[----:B------:R-:W-:Y:S05]  /*9020*/  BSYNC B1 ;  /* 0x0000000000017941 */ /* 0x000fea0003800000 */
.L_x_85:
        /* <DEDUP_REMOVED lines=10> */
.L_x_88:
[----:B------:R-:W-:Y:S05]  /*90d0*/  BSYNC B1 ;  /* 0x0000000000017941 */ /* 0x000fea0003800000 */
.L_x_87:
        /* <DEDUP_REMOVED lines=9> */
.L_x_90:
[----:B------:R-:W-:Y:S05]  /*9170*/  BSYNC B1 ;  /* 0x0000000000017941 */ /* 0x000fea0003800000 */
.L_x_89:
        /* <DEDUP_REMOVED lines=9> */
.L_x_92:
[----:B------:R-:W-:Y:S05]  /*9210*/  BSYNC B1 ;  /* 0x0000000000017941 */ /* 0x000fea0003800000 */
.L_x_91:
        /* <DEDUP_REMOVED lines=10> */
.L_x_94:
[----:B------:R-:W-:Y:S05]  /*92c0*/  BSYNC B1 ;  /* 0x0000000000017941 */ /* 0x000fea0003800000 */
.L_x_93:
        /* <DEDUP_REMOVED lines=10> */
.L_x_96:
[----:B------:R-:W-:Y:S05]  /*9370*/  BSYNC B1 ;  /* 0x0000000000017941 */ /* 0x000fea0003800000 */
.L_x_95:
        /* <DEDUP_REMOVED lines=9> */
.L_x_98:
[----:B------:R-:W-:Y:S05]  /*9410*/  BSYNC B1 ;  /* 0x0000000000017941 */ /* 0x000fea0003800000 */
.L_x_97:
        /* <DEDUP_REMOVED lines=9> */
.L_x_100:
[----:B------:R-:W-:Y:S05]  /*94b0*/  BSYNC B1 ;  /* 0x0000000000017941 */ /* 0x000fea0003800000 */
.L_x_99:
        /* <DEDUP_REMOVED lines=10> */
.L_x_102:
[----:B------:R-:W-:Y:S05]  /*9560*/  BSYNC B1 ;  /* 0x0000000000017941 */ /* 0x000fea0003800000 */
.L_x_101:
        /* <DEDUP_REMOVED lines=10> */
.L_x_104:
[----:B------:R-:W-:Y:S05]  /*9610*/  BSYNC B1 ;  /* 0x0000000000017941 */ /* 0x000fea0003800000 */
.L_x_103:
        /* <DEDUP_REMOVED lines=9> */
.L_x_106:
[----:B------:R-:W-:Y:S05]  /*96b0*/  BSYNC B1 ;  /* 0x0000000000017941 */ /* 0x000fea0003800000 */
.L_x_105:
        /* <DEDUP_REMOVED lines=9> */
.L_x_108:
[----:B------:R-:W-:Y:S05]  /*9750*/  BSYNC B1 ;  /* 0x0000000000017941 */ /* 0x000fea0003800000 */
.L_x_107:
        /* <DEDUP_REMOVED lines=10> */
.L_x_110:
[----:B------:R-:W-:Y:S05]  /*9800*/  BSYNC B1 ;  /* 0x0000000000017941 */ /* 0x000fea0003800000 */
.L_x_109:
        /* <DEDUP_REMOVED lines=10> */
.L_x_112:
[----:B------:R-:W-:Y:S05]  /*98b0*/  BSYNC B1 ;  /* 0x0000000000017941 */ /* 0x000fea0003800000 */
.L_x_111:
        /* <DEDUP_REMOVED lines=9> */
.L_x_114:
[----:B------:R-:W-:Y:S05]  /*9950*/  BSYNC B1 ;  /* 0x0000000000017941 */ /* 0x000fea0003800000 */
.L_x_113:
        /* <DEDUP_REMOVED lines=9> */
.L_x_116:
[----:B------:R-:W-:Y:S05]  /*99f0*/  BSYNC B1 ;  /* 0x0000000000017941 */ /* 0x000fea0003800000 */
.L_x_115:
        /* <DEDUP_REMOVED lines=10> */
.L_x_118:
[----:B------:R-:W-:Y:S05]  /*9aa0*/  BSYNC B1 ;  /* 0x0000000000017941 */ /* 0x000fea0003800000 */
.L_x_117:
        /* <DEDUP_REMOVED lines=10> */
.L_x_120:
[----:B------:R-:W-:Y:S05]  /*9b50*/  BSYNC B1 ;  /* 0x0000000000017941 */ /* 0x000fea0003800000 */
.L_x_119:
        /* <DEDUP_REMOVED lines=9> */
.L_x_122:
[----:B------:R-:W-:Y:S05]  /*9bf0*/  BSYNC B1 ;  /* 0x0000000000017941 */ /* 0x000fea0003800000 */
.L_x_121:
        /* <DEDUP_REMOVED lines=9> */
.L_x_124:
[----:B------:R-:W-:Y:S05]  /*9c90*/  BSYNC B1 ;  /* 0x0000000000017941 */ /* 0x000fea0003800000 */
.L_x_123:
        /* <DEDUP_REMOVED lines=10> */
.L_x_126:
[----:B------:R-:W-:Y:S05]  /*9d40*/  BSYNC B1 ;  /* 0x0000000000017941 */ /* 0x000fea0003800000 */
.L_x_125:
        /* <DEDUP_REMOVED lines=10> */
.L_x_128:
[----:B------:R-:W-:Y:S05]  /*9df0*/  BSYNC B1 ;  /* 0x0000000000017941 */ /* 0x000fea0003800000 */
.L_x_127:
        /* <DEDUP_REMOVED lines=9> */
.L_x_130:
[----:B------:R-:W-:Y:S05]  /*9e90*/  BSYNC B1 ;  /* 0x0000000000017941 */ /* 0x000fea0003800000 */
.L_x_129:
        /* <DEDUP_REMOVED lines=9> */
.L_x_132:
[----:B------:R-:W-:Y:S05]  /*9f30*/  BSYNC B1 ;  /* 0x0000000000017941 */ /* 0x000fea0003800000 */
.L_x_131:
        /* <DEDUP_REMOVED lines=10> */
.L_x_134:
[----:B------:R-:W-:Y:S05]  /*9fe0*/  BSYNC B1 ;  /* 0x0000000000017941 */ /* 0x000fea0003800000 */
.L_x_133:
        /* <DEDUP_REMOVED lines=10> */
.L_x_136:
[----:B------:R-:W-:Y:S05]  /*a090*/  BSYNC B1 ;  /* 0x0000000000017941 */ /* 0x000fea0003800000 */
.L_x_135:
        /* <DEDUP_REMOVED lines=9> */
.L_x_138:
[----:B------:R-:W-:Y:S05]  /*a130*/  BSYNC B1 ;  /* 0x0000000000017941 */ /* 0x000fea0003800000 */
.L_x_137:
        /* <DEDUP_REMOVED lines=9> */
.L_x_140:
[----:B------:R-:W-:Y:S05]  /*a1d0*/  BSYNC B1 ;  /* 0x0000000000017941 */ /* 0x000fea0003800000 */
.L_x_139:
        /* <DEDUP_REMOVED lines=10> */
.L_x_142:
[----:B------:R-:W-:Y:S05]  /*a280*/  BSYNC B1 ;  /* 0x0000000000017941 */ /* 0x000fea0003800000 */
.L_x_141:
        /* <DEDUP_REMOVED lines=10> */
.L_x_144:
[----:B------:R-:W-:Y:S05]  /*a330*/  BSYNC B1 ;  /* 0x0000000000017941 */ /* 0x000fea0003800000 */
.L_x_143:
        /* <DEDUP_REMOVED lines=9> */
.L_x_146:
[----:B------:R-:W-:Y:S05]  /*a3d0*/  BSYNC B1 ;  /* 0x0000000000017941 */ /* 0x000fea0003800000 */
.L_x_145:
        /* <DEDUP_REMOVED lines=9> */
.L_x_148:
[----:B------:R-:W-:Y:S05]  /*a470*/  BSYNC B1 ;  /* 0x0000000000017941 */ /* 0x000fea0003800000 */
.L_x_147:
        /* <DEDUP_REMOVED lines=10> */
.L_x_150:
[----:B------:R-:W-:Y:S05]  /*a520*/  BSYNC B1 ;  /* 0x0000000000017941 */ /* 0x000fea0003800000 */
.L_x_149:
        /* <DEDUP_REMOVED lines=10> */
.L_x_152:
[----:B------:R-:W-:Y:S05]  /*a5d0*/  BSYNC B1 ;  /* 0x0000000000017941 */ /* 0x000fea0003800000 */
.L_x_151:
        /* <DEDUP_REMOVED lines=9> */
.L_x_154:
[----:B------:R-:W-:Y:S05]  /*a670*/  BSYNC B1 ;  /* 0x0000000000017941 */ /* 0x000fea0003800000 */
.L_x_153:
        /* <DEDUP_REMOVED lines=9> */
.L_x_156:
[----:B------:R-:W-:Y:S05]  /*a710*/  BSYNC B1 ;  /* 0x0000000000017941 */ /* 0x000fea0003800000 */
.L_x_155:
        /* <DEDUP_REMOVED lines=10> */
.L_x_158:
[----:B------:R-:W-:Y:S05]  /*a7c0*/  BSYNC B1 ;  /* 0x0000000000017941 */ /* 0x000fea0003800000 */
.L_x_157:
        /* <DEDUP_REMOVED lines=10> */
.L_x_160:
[----:B------:R-:W-:Y:S05]  /*a870*/  BSYNC B1 ;  /* 0x0000000000017941 */ /* 0x000fea0003800000 */
.L_x_159:
        /* <DEDUP_REMOVED lines=9> */
.L_x_162:
[----:B------:R-:W-:Y:S05]  /*a910*/  BSYNC B1 ;  /* 0x0000000000017941 */ /* 0x000fea0003800000 */
.L_x_161:
        /* <DEDUP_REMOVED lines=9> */
.L_x_164:
[----:B------:R-:W-:Y:S05]  /*a9b0*/  BSYNC B1 ;  /* 0x0000000000017941 */ /* 0x000fea0003800000 */
.L_x_163:
        /* <DEDUP_REMOVED lines=10> */
.L_x_166:
[----:B------:R-:W-:Y:S05]  /*aa60*/  BSYNC B1 ;  /* 0x0000000000017941 */ /* 0x000fea0003800000 */
.L_x_165:
        /* <DEDUP_REMOVED lines=10> */
.L_x_168:
[----:B------:R-:W-:Y:S05]  /*ab10*/  BSYNC B1 ;  /* 0x0000000000017941 */ /* 0x000fea0003800000 */
.L_x_167:
        /* <DEDUP_REMOVED lines=9> */
.L_x_170:
[----:B------:R-:W-:Y:S05]  /*abb0*/  BSYNC B1 ;  /* 0x0000000000017941 */ /* 0x000fea0003800000 */
.L_x_169:
        /* <DEDUP_REMOVED lines=9> */
.L_x_172:
[----:B------:R-:W-:Y:S05]  /*ac50*/  BSYNC B1 ;  /* 0x0000000000017941 */ /* 0x000fea0003800000 */
.L_x_171:
        /* <DEDUP_REMOVED lines=10> */
.L_x_174:
[----:B------:R-:W-:Y:S05]  /*ad00*/  BSYNC B1 ;  /* 0x0000000000017941 */ /* 0x000fea0003800000 */
.L_x_173:
        /* <DEDUP_REMOVED lines=10> */
.L_x_176:
[----:B------:R-:W-:Y:S05]  /*adb0*/  BSYNC B1 ;  /* 0x0000000000017941 */ /* 0x000fea0003800000 */
.L_x_175:
        /* <DEDUP_REMOVED lines=9> */
.L_x_178:
[----:B------:R-:W-:Y:S05]  /*ae50*/  BSYNC B1 ;  /* 0x0000000000017941 */ /* 0x000fea0003800000 */
.L_x_177:
        /* <DEDUP_REMOVED lines=9> */
.L_x_180:
[----:B------:R-:W-:Y:S05]  /*aef0*/  BSYNC B1 ;  /* 0x0000000000017941 */ /* 0x000fea0003800000 */
.L_x_179:
        /* <DEDUP_REMOVED lines=10> */
.L_x_182:
[----:B------:R-:W-:Y:S05]  /*afa0*/  BSYNC B1 ;  /* 0x0000000000017941 */ /* 0x000fea0003800000 */
.L_x_181:
        /* <DEDUP_REMOVED lines=10> */
.L_x_184:
[----:B------:R-:W-:Y:S05]  /*b050*/  BSYNC B1 ;  /* 0x0000000000017941 */ /* 0x000fea0003800000 */
.L_x_183:
        /* <DEDUP_REMOVED lines=9> */
.L_x_186:
[----:B------:R-:W-:Y:S05]  /*b0f0*/  BSYNC B1 ;  /* 0x0000000000017941 */ /* 0x000fea0003800000 */
.L_x_185:
        /* <DEDUP_REMOVED lines=9> */
.L_x_188:
[----:B------:R-:W-:Y:S05]  /*b190*/  BSYNC B1 ;  /* 0x0000000000017941 */ /* 0x000fea0003800000 */
.L_x_187:
        /* <DEDUP_REMOVED lines=10> */
.L_x_190:
[----:B------:R-:W-:Y:S05]  /*b240*/  BSYNC B1 ;  /* 0x0000000000017941 */ /* 0x000fea0003800000 */
.L_x_189:
        /* <DEDUP_REMOVED lines=10> */
.L_x_192:
[----:B------:R-:W-:Y:S05]  /*b2f0*/  BSYNC B1 ;  /* 0x0000000000017941 */ /* 0x000fea0003800000 */
.L_x_191:
        /* <DEDUP_REMOVED lines=9> */
.L_x_194:
[----:B------:R-:W-:Y:S05]  /*b390*/  BSYNC B1 ;  /* 0x0000000000017941 */ /* 0x000fea0003800000 */
.L_x_193:
        /* <DEDUP_REMOVED lines=9> */
.L_x_196:
[----:B------:R-:W-:Y:S05]  /*b430*/  BSYNC B1 ;  /* 0x0000000000017941 */ /* 0x000fea0003800000 */
.L_x_195:
        /* <DEDUP_REMOVED lines=10> */
.L_x_198:
[----:B------:R-:W-:Y:S05]  /*b4e0*/  BSYNC B1 ;  /* 0x0000000000017941 */ /* 0x000fea0003800000 */
.L_x_197:
        /* <DEDUP_REMOVED lines=10> */
.L_x_200:
[----:B------:R-:W-:Y:S05]  /*b590*/  BSYNC B1 ;  /* 0x0000000000017941 */ /* 0x000fea0003800000 */
.L_x_199:
        /* <DEDUP_REMOVED lines=9> */
.L_x_202:
[----:B------:R-:W-:Y:S05]  /*b630*/  BSYNC B1 ;  /* 0x0000000000017941 */ /* 0x000fea0003800000 */
.L_x_201:
        /* <DEDUP_REMOVED lines=9> */
.L_x_204:
[----:B------:R-:W-:Y:S05]  /*b6d0*/  BSYNC B1 ;  /* 0x0000000000017941 */ /* 0x000fea0003800000 */
.L_x_203:
        /* <DEDUP_REMOVED lines=10> */
.L_x_206:
[----:B------:R-:W-:Y:S05]  /*b780*/  BSYNC B1 ;  /* 0x0000000000017941 */ /* 0x000fea0003800000 */
.L_x_205:
        /* <DEDUP_REMOVED lines=10> */
.L_x_208:
[----:B------:R-:W-:Y:S05]  /*b830*/  BSYNC B1 ;  /* 0x0000000000017941 */ /* 0x000fea0003800000 */
.L_x_207:
        /* <DEDUP_REMOVED lines=9> */
.L_x_210:
[----:B------:R-:W-:Y:S05]  /*b8d0*/  BSYNC B1 ;  /* 0x0000000000017941 */ /* 0x000fea0003800000 */
.L_x_209:
        /* <DEDUP_REMOVED lines=9> */
.L_x_212:
[----:B------:R-:W-:Y:S05]  /*b970*/  BSYNC B1 ;  /* 0x0000000000017941 */ /* 0x000fea0003800000 */
.L_x_211:
        /* <DEDUP_REMOVED lines=10> */
.L_x_214:
[----:B------:R-:W-:Y:S05]  /*ba20*/  BSYNC B1 ;  /* 0x0000000000017941 */ /* 0x000fea0003800000 */
.L_x_213:
        /* <DEDUP_REMOVED lines=10> */
.L_x_216:
[----:B------:R-:W-:Y:S05]  /*bad0*/  BSYNC B1 ;  /* 0x0000000000017941 */ /* 0x000fea0003800000 */
.L_x_215:
        /* <DEDUP_REMOVED lines=9> */
.L_x_218:
[----:B------:R-:W-:Y:S05]  /*bb70*/  BSYNC B1 ;  /* 0x0000000000017941 */ /* 0x000fea0003800000 */
.L_x_217:
        /* <DEDUP_REMOVED lines=9> */
.L_x_220:
[----:B------:R-:W-:Y:S05]  /*bc10*/  BSYNC B1 ;  /* 0x0000000000017941 */ /* 0x000fea0003800000 */
.L_x_219:
        /* <DEDUP_REMOVED lines=10> */
.L_x_222:
[----:B------:R-:W-:Y:S05]  /*bcc0*/  BSYNC B1 ;  /* 0x0000000000017941 */ /* 0x000fea0003800000 */
.L_x_221:
        /* <DEDUP_REMOVED lines=10> */
.L_x_224:
[----:B------:R-:W-:Y:S05]  /*bd70*/  BSYNC B1 ;  /* 0x0000000000017941 */ /* 0x000fea0003800000 */
.L_x_223:
        /* <DEDUP_REMOVED lines=9> */
.L_x_226:
[----:B------:R-:W-:Y:S05]  /*be10*/  BSYNC B1 ;  /* 0x0000000000017941 */ /* 0x000fea0003800000 */
.L_x_225:
        /* <DEDUP_REMOVED lines=9> */
.L_x_228:
[----:B------:R-:W-:Y:S05]  /*beb0*/  BSYNC B1 ;  /* 0x0000000000017941 */ /* 0x000fea0003800000 */
.L_x_227:
        /* <DEDUP_REMOVED lines=10> */
.L_x_230:
[----:B------:R-:W-:Y:S05]  /*bf60*/  BSYNC B1 ;  /* 0x0000000000017941 */ /* 0x000fea0003800000 */
.L_x_229:
        /* <DEDUP_REMOVED lines=10> */
.L_x_232:
[----:B------:R-:W-:Y:S05]  /*c010*/  BSYNC B1 ;  /* 0x0000000000017941 */ /* 0x000fea0003800000 */
.L_x_231:
        /* <DEDUP_REMOVED lines=9> */
.L_x_234:
[----:B------:R-:W-:Y:S05]  /*c0b0*/  BSYNC B1 ;  /* 0x0000000000017941 */ /* 0x000fea0003800000 */
.L_x_233:
        /* <DEDUP_REMOVED lines=9> */
.L_x_236:
[----:B------:R-:W-:Y:S05]  /*c150*/  BSYNC B1 ;  /* 0x0000000000017941 */ /* 0x000fea0003800000 */
.L_x_235:
        /* <DEDUP_REMOVED lines=10> */
.L_x_238:
[----:B------:R-:W-:Y:S05]  /*c200*/  BSYNC B1 ;  /* 0x0000000000017941 */ /* 0x000fea0003800000 */
.L_x_237:
        /* <DEDUP_REMOVED lines=10> */
.L_x_240:
[----:B------:R-:W-:Y:S05]  /*c2b0*/  BSYNC B1 ;  /* 0x0000000000017941 */ /* 0x000fea0003800000 */
.L_x_239:
        /* <DEDUP_REMOVED lines=9> */
.L_x_242:
[----:B------:R-:W-:Y:S05]  /*c350*/  BSYNC B1 ;  /* 0x0000000000017941 */ /* 0x000fea0003800000 */
.L_x_241:
        /* <DEDUP_REMOVED lines=9> */
.L_x_244:
[----:B------:R-:W-:Y:S05]  /*c3f0*/  BSYNC B1 ;  /* 0x0000000000017941 */ /* 0x000fea0003800000 */
.L_x_243:
        /* <DEDUP_REMOVED lines=10> */
.L_x_246:
[----:B------:R-:W-:Y:S05]  /*c4a0*/  BSYNC B1 ;  /* 0x0000000000017941 */ /* 0x000fea0003800000 */
.L_x_245:
        /* <DEDUP_REMOVED lines=10> */
.L_x_248:
[----:B------:R-:W-:Y:S05]  /*c550*/  BSYNC B1 ;  /* 0x0000000000017941 */ /* 0x000fea0003800000 */
.L_x_247:
        /* <DEDUP_REMOVED lines=9> */
.L_x_250:
[----:B------:R-:W-:Y:S05]  /*c5f0*/  BSYNC B1 ;  /* 0x0000000000017941 */ /* 0x000fea0003800000 */
.L_x_249:
        /* <DEDUP_REMOVED lines=9> */
.L_x_252:
[----:B------:R-:W-:Y:S05]  /*c690*/  BSYNC B1 ;  /* 0x0000000000017941 */ /* 0x000fea0003800000 */
.L_x_251:
        /* <DEDUP_REMOVED lines=10> */
.L_x_254:
[----:B------:R-:W-:Y:S05]  /*c740*/  BSYNC B1 ;  /* 0x0000000000017941 */ /* 0x000fea0003800000 */
.L_x_253:
        /* <DEDUP_REMOVED lines=10> */
.L_x_256:
[----:B------:R-:W-:Y:S05]  /*c7f0*/  BSYNC B1 ;  /* 0x0000000000017941 */ /* 0x000fea0003800000 */
.L_x_255:
        /* <DEDUP_REMOVED lines=9> */
.L_x_258:
[----:B------:R-:W-:Y:S05]  /*c890*/  BSYNC B1 ;  /* 0x0000000000017941 */ /* 0x000fea0003800000 */
.L_x_257:
        /* <DEDUP_REMOVED lines=9> */
.L_x_260:
[----:B------:R-:W-:Y:S05]  /*c930*/  BSYNC B1 ;  /* 0x0000000000017941 */ /* 0x000fea0003800000 */
.L_x_259:
        /* <DEDUP_REMOVED lines=10> */
.L_x_262:
[----:B------:R-:W-:Y:S05]  /*c9e0*/  BSYNC B1 ;  /* 0x0000000000017941 */ /* 0x000fea0003800000 */
.L_x_261:
        /* <DEDUP_REMOVED lines=10> */
.L_x_264:
[----:B------:R-:W-:Y:S05]  /*ca90*/  BSYNC B1 ;  /* 0x0000000000017941 */ /* 0x000fea0003800000 */
.L_x_263:
        /* <DEDUP_REMOVED lines=9> */
.L_x_266:
[----:B------:R-:W-:Y:S05]  /*cb30*/  BSYNC B1 ;  /* 0x0000000000017941 */ /* 0x000fea0003800000 */
.L_x_265:
[----:B0----5:R-:W-:Y:S01]  /*cb40*/  IMAD.U32 R0, R18, 0x10000, RZ ;  /* 0x0001000012007824 */ /* 0x021fe200078e00ff */
[----:B------:R-:W-:Y:S01]  /*cb50*/  ISETP.GT.AND P1, PT, R6, 0x8, P1 ;  /* 0x000000080600780c */ /* 0x000fe20000f24270 */
[----:B-1-34-:R-:W-:Y:S01]  /*cb60*/  @P0 IMAD.MOV.U32 R4, RZ, RZ, R10 ;  /* 0x000000ffff040224 */ /* 0x01afe200078e000a */
[----:B------:R-:W-:Y:S01]  /*cb70*/  BSSY B1, `(.L_x_267) ;  /* 0x0000009000017945 */ /* 0x000fe20003800000 */
[----:B------:R-:W-:-:S04]  /*cb80*/  FMUL R5, R0, R23 ;  /* 0x0000001700057220 */ /* 0x000fc80000400000 */
[----:B------:R-:W-:-:S05]  /*cb90*/  FFMA R5, R30, R22, R5 ;  /* 0x000000161e057223 */ /* 0x000fca0000000005 */
[----:B------:R-:W-:-:S04]  /*cba0*/  F2FP.BF16.F32.PACK_AB R5, RZ, R5 ;  /* 0x00000005ff05723e */ /* 0x000fc800000010ff */
[----:B------:R-:W-:Y:S01]  /*cbb0*/  PRMT R0, R5, 0x7610, R0 ;  /* 0x0000761005007816 */ /* 0x000fe20000000000 */
[----:B------:R-:W-:-:S05]  /*cbc0*/  @P0 IMAD.MOV.U32 R5, RZ, RZ, R11 ;  /* 0x000000ffff050224 */ /* 0x000fca00078e000b */
[----:B------:R0:W-:Y:S01]  /*cbd0*/  @P0 STG.E.U16 desc[UR50][R4.64+0x1d0], R0 ;  /* 0x0001d00004000986 */ /* 0x0001e2000c101532 */
[----:B------:R-:W-:Y:S05]  /*cbe0*/  @!P1 BRA `(.L_x_268) ;  /* 0x0000000000049947 */ /* 0x000fea0003800000 */
[----:B------:R1:W5:Y:S02]  /*cbf0*/  LDG.E.LTC128B.U16 R18, desc[UR50][R2.64+0x1d2] ;  /* 0x0001d23202127981 */ /* 0x000364000c1e1520 */
.L_x_268:
[----:B------:R-:W-:Y:S05]  /*cc00*/  BSYNC B1 ;  /* 0x0000000000017941 */ /* 0x000fea0003800000 */
.L_x_267:
[----:B------:R-:W-:Y:S05]  /*cc10*/  @!P1 BRA `(.L_x_269) ;  /* 0x0000002800709947 */ /* 0x000fea0003800000 */
[----:B-----5:R-:W-:-:S04]  /*cc20*/  IMAD.U32 R18, R18, 0x10000, RZ ;  /* 0x0001000012127824 */ /* 0x020fc800078e00ff */
[----:B------:R-:W-:-:S04]  /*cc30*/  FMUL R18, R18, R23 ;  /* 0x0000001712127220 */ /* 0x000fc80000400000 */
[----:B------:R-:W-:-:S05]  /*cc40*/  FFMA R18, R31, R22, R18 ;  /* 0x000000161f127223 */ /* 0x000fca0000000012 */
[----:B------:R-:W-:-:S05]  /*cc50*/  F2FP.BF16.F32.PACK_AB R18, RZ, R18 ;  /* 0x00000012ff12723e */ /* 0x000fca00000010ff */
[----:B------:R3:W-:Y:S01]  /*cc60*/  STG.E.U16 desc[UR50][R10.64+0x1d2], R18 ;  /* 0x0001d2120a007986 */ /* 0x0007e2000c101532 */
[----:B------:R-:W-:Y:S05]  /*cc70*/  BRA `(.L_x_269) ;  /* 0x0000002800587947 */ /* 0x000fea0003800000 */
.L_x_32:
[----:B------:R-:W-:Y:S01]  /*cc80*/  ULDC.64 UR4, c[0x0][0x5c0] ;  /* 0x0001700000047ab9 */ /* 0x000fe20000000a00 */
[----:B------:R-:W-:Y:S01]  /*cc90*/  ISETP.GT.AND P3, PT, R0, 0x1, PT ;  /* 0x000000010000780c */ /* 0x000fe20003f64270 */
[-C--:B------:R-:W-:Y:S01]  /*cca0*/  FMUL R136, R136, R22.reuse ;  /* 0x0000001688887220 */ /* 0x080fe20000400000 */
[----:B------:R-:W-:Y:S01]  /*ccb0*/  LEA R8, P1, R4, UR4, 0x1 ;  /* 0x0000000404087c11 */ /* 0x000fe2000f8208ff */
[-C--:B------:R-:W-:Y:S01]  /*ccc0*/  FMUL R137, R137, R22.reuse ;  /* 0x0000001689897220 */ /* 0x080fe20000400000 */
[----:B------:R-:W-:Y:S01]  /*ccd0*/  SHF.L.U64.HI R3, R2, 0x4, R3 ;  /* 0x0000000402037819 */ /* 0x000fe20000010203 */
[-C--:B------:R-:W-:Y:S01]  /*cce0*/  FMUL R138, R138, R22.reuse ;  /* 0x000000168a8a7220 */ /* 0x080fe20000400000 */
[----:B------:R-:W-:Y:S01]  /*ccf0*/  LEA.HI.X R9, R4, UR5, R7, 0x1, P1 ;  /* 0x0000000504097c11 */ /* 0x000fe200088f0c07 */
[-C--:B------:R-:W-:Y:S01]  /*cd00*/  FMUL R139, R139, R22.reuse ;  /* 0x000000168b8b7220 */ /* 0x080fe20000400000 */
[----:B------:R-:W-:Y:S01]  /*cd10*/  ISETP.GT.AND P1, PT, R6, RZ, P3 ;  /* 0x000000ff0600720c */ /* 0x000fe20001f24270 */
[----:B------:R-:W-:Y:S01]  /*cd20*/  FMUL R140, R140, R22 ;  /* 0x000000168c8c7220 */ /* 0x000fe20000400000 */
[----:B------:R-:W-:Y:S01]  /*cd30*/  F2FP.BF16.F32.PACK_AB R136, RZ, R136 ;  /* 0x00000088ff88723e */ /* 0x000fe200000010ff */
[-C--:B------:R-:W-:Y:S01]  /*cd40*/  FMUL R141, R141, R22.reuse ;  /* 0x000000168d8d7220 */ /* 0x080fe20000400000 */
[----:B------:R-:W-:Y:S01]  /*cd50*/  F2FP.BF16.F32.PACK_AB R137, RZ, R137 ;  /* 0x00000089ff89723e */ /* 0x000fe200000010ff */
[----:B------:R-:W-:Y:S01]  /*cd60*/  FMUL R142, R142, R22 ;  /* 0x000000168e8e7220 */ /* 0x000fe20000400000 */
[----:B------:R-:W-:Y:S01]  /*cd70*/  LEA R2, P5, R2, R8, 0x4 ;  /* 0x0000000802027211 */ /* 0x000fe200078a20ff */
[----:B------:R-:W-:Y:S01]  /*cd80*/  @P2 STG.E.U16 desc[UR50][R8.64], R136 ;  /* 0x0000008808002986 */ /* 0x000fe2000c101532 */
[----:B------:R-:W-:Y:S01]  /*cd90*/  ISETP.GT.AND P2, PT, R0, 0x8, PT ;  /* 0x000000080000780c */ /* 0x000fe20003f44270 */
[----:B------:R-:W-:Y:S01]  /*cda0*/  FMUL R143, R143, R22 ;  /* 0x000000168f8f7220 */ /* 0x000fe20000400000 */
[C---:B------:R-:W-:Y:S01]  /*cdb0*/  ISETP.GT.AND P3, PT, R6.reuse, 0x8, P3 ;  /* 0x000000080600780c */ /* 0x040fe20001f64270 */
[--C-:B------:R-:W-:Y:S01]  /*cdc0*/  IMAD.X R3, R3, 0x1, R9.reuse, P5 ;  /* 0x0000000103037824 */ /* 0x100fe200028e0609 */
[----:B------:R-:W-:Y:S01]  /*cdd0*/  ISETP.GT.AND P4, PT, R6, RZ, P2 ;  /* 0x000000ff0600720c */ /* 0x000fe20001784270 */
[--C-:B------:R-:W-:Y:S01]  /*cde0*/  @P1 IMAD.MOV.U32 R4, RZ, RZ, R8.reuse ;  /* 0x000000ffff041224 */ /* 0x100fe200078e0008 */
[----:B------:R-:W-:Y:S01]  /*cdf0*/  F2FP.BF16.F32.PACK_AB R138, RZ, R138 ;  /* 0x0000008aff8a723e */ /* 0x000fe200000010ff */
[--C-:B------:R-:W-:Y:S01]  /*ce00*/  @P1 IMAD.MOV.U32 R5, RZ, RZ, R9.reuse ;  /* 0x000000ffff051224 */ /* 0x100fe200078e0009 */
[----:B------:R-:W-:Y:S01]  /*ce10*/  F2FP.BF16.F32.PACK_AB R139, RZ, R139 ;  /* 0x0000008bff8b723e */ /* 0x000fe200000010ff */
[----:B------:R-:W-:Y:S01]  /*ce20*/  FMUL R128, R128, R22 ;  /* 0x0000001680807220 */ /* 0x000fe20000400000 */
[----:B------:R-:W-:Y:S01]  /*ce30*/  F2FP.BF16.F32.PACK_AB R140, RZ, R140 ;  /* 0x0000008cff8c723e */ /* 0x000fe200000010ff */
[-C--:B------:R-:W-:Y:S01]  /*ce40*/  FMUL R129, R129, R22.reuse ;  /* 0x0000001681817220 */ /* 0x080fe20000400000 */
[----:B------:R0:W-:Y:S01]  /*ce50*/  @P1 STG.E.U16 desc[UR50][R4.64+0x2], R137 ;  /* 0x0000028904001986 */ /* 0x0001e2000c101532 */
[----:B------:R-:W-:Y:S01]  /*ce60*/  ISETP.GT.AND P1, PT, R6, 0x8, P0 ;  /* 0x000000080600780c */ /* 0x000fe20000724270 */
[-C--:B------:R-:W-:Y:S01]  /*ce70*/  FMUL R130, R130, R22.reuse ;  /* 0x0000001682827220 */ /* 0x080fe20000400000 */
[----:B------:R-:W-:Y:S01]  /*ce80*/  ISETP.GT.AND P0, PT, R0, 0x9, PT ;  /* 0x000000090000780c */ /* 0x000fe20003f04270 */
[-C--:B------:R-:W-:Y:S01]  /*ce90*/  FMUL R131, R131, R22.reuse ;  /* 0x0000001683837220 */ /* 0x080fe20000400000 */
[----:B------:R-:W-:Y:S01]  /*cea0*/  F2FP.BF16.F32.PACK_AB R141, RZ, R141 ;  /* 0x0000008dff8d723e */ /* 0x000fe200000010ff */
[-C--:B------:R-:W-:Y:S01]  /*ceb0*/  FMUL R132, R132, R22.reuse ;  /* 0x0000001684847220 */ /* 0x080fe20000400000 */
[----:B------:R-:W-:Y:S01]  /*cec0*/  ISETP.GT.AND P5, PT, R6, RZ, P0 ;  /* 0x000000ff0600720c */ /* 0x000fe200007a4270 */
[----:B------:R-:W-:Y:S01]  /*ced0*/  FMUL R133, R133, R22 ;  /* 0x0000001685857220 */ /* 0x000fe20000400000 */
[----:B------:R-:W-:Y:S01]  /*cee0*/  F2FP.BF16.F32.PACK_AB R142, RZ, R142 ;  /* 0x0000008eff8e723e */ /* 0x000fe200000010ff */
[----:B------:R-:W-:Y:S01]  /*cef0*/  FMUL R134, R134, R22 ;  /* 0x0000001686867220 */ /* 0x000fe20000400000 */
[----:B------:R-:W-:Y:S01]  /*cf00*/  F2FP.BF16.F32.PACK_AB R143, RZ, R143 ;  /* 0x0000008fff8f723e */ /* 0x000fe200000010ff */
[--C-:B0-----:R-:W-:Y:S01]  /*cf10*/  @P4 IMAD.MOV.U32 R4, RZ, RZ, R8.reuse ;  /* 0x000000ffff044224 */ /* 0x101fe200078e0008 */
[----:B------:R-:W-:Y:S01]  /*cf20*/  F2FP.BF16.F32.PACK_AB R128, RZ, R128 ;  /* 0x00000080ff80723e */ /* 0x000fe200000010ff */
[----:B------:R-:W-:Y:S01]  /*cf30*/  @P1 STG.E.U16 desc[UR50][R2.64], R138 ;  /* 0x0000008a02001986 */ /* 0x000fe2000c101532 */
[--C-:B------:R-:W-:Y:S01]  /*cf40*/  @P4 IMAD.MOV.U32 R5, RZ, RZ, R9.reuse ;  /* 0x000000ffff054224 */ /* 0x100fe200078e0009 */
[----:B------:R-:W-:Y:S01]  /*cf50*/  ISETP.GT.AND P1, PT, R6, 0x8, P2 ;  /* 0x000000080600780c */ /* 0x000fe20001724270 */
[-C--:B------:R-:W-:Y:S01]  /*cf60*/  FMUL R135, R135, R22.reuse ;  /* 0x0000001687877220 */ /* 0x080fe20000400000 */
[----:B------:R-:W-:Y:S01]  /*cf70*/  @P3 STG.E.U16 desc[UR50][R2.64+0x2], R139 ;  /* 0x0000028b02003986 */ /* 0x000fe2000c101532 */
[----:B------:R-:W-:Y:S01]  /*cf80*/  ISETP.GT.AND P3, PT, R0, 0x10, PT ;  /* 0x000000100000780c */ /* 0x000fe20003f64270 */
[-C--:B------:R-:W-:Y:S01]  /*cf90*/  FMUL R120, R120, R22.reuse ;  /* 0x0000001678787220 */ /* 0x080fe20000400000 */
[C---:B------:R-:W-:Y:S01]  /*cfa0*/  ISETP.GT.AND P2, PT, R6.reuse, 0x8, P0 ;  /* 0x000000080600780c */ /* 0x040fe20000744270 */
[----:B------:R0:W-:Y:S01]  /*cfb0*/  @P4 STG.E.U16 desc[UR50][R4.64+0x10], R140 ;  /* 0x0000108c04004986 */ /* 0x0001e2000c101532 */
[----:B------:R-:W-:Y:S01]  /*cfc0*/  ISETP.GT.AND P4, PT, R6, RZ, P3 ;  /* 0x000000ff0600720c */ /* 0x000fe20001f84270 */
[-C--:B------:R-:W-:Y:S01]  /*cfd0*/  FMUL R121, R121, R22.reuse ;  /* 0x0000001679797220 */ /* 0x080fe20000400000 */
[----:B------:R-:W-:Y:S01]  /*cfe0*/  ISETP.GT.AND P0, PT, R0, 0x11, PT ;  /* 0x000000110000780c */ /* 0x000fe20003f04270 */
[-C--:B------:R-:W-:Y:S01]  /*cff0*/  FMUL R122, R122, R22.reuse ;  /* 0x000000167a7a7220 */ /* 0x080fe20000400000 */
[----:B------:R-:W-:Y:S01]  /*d000*/  F2FP.BF16.F32.PACK_AB R129, RZ, R129 ;  /* 0x00000081ff81723e */ /* 0x000fe200000010ff */
[----:B------:R-:W-:Y:S01]  /*d010*/  FMUL R123, R123, R22 ;  /* 0x000000167b7b7220 */ /* 0x000fe20000400000 */
[----:B------:R-:W-:Y:S01]  /*d020*/  F2FP.BF16.F32.PACK_AB R130, RZ, R130 ;  /* 0x00000082ff82723e */ /* 0x000fe200000010ff */
[-C--:B------:R-:W-:Y:S01]  /*d030*/  FMUL R124, R124, R22.reuse ;  /* 0x000000167c7c7220 */ /* 0x080fe20000400000 */
[----:B------:R-:W-:Y:S01]  /*d040*/  F2FP.BF16.F32.PACK_AB R131, RZ, R131 ;  /* 0x00000083ff83723e */ /* 0x000fe200000010ff */
[----:B------:R-:W-:Y:S01]  /*d050*/  FMUL R125, R125, R22 ;  /* 0x000000167d7d7220 */ /* 0x000fe20000400000 */
[----:B------:R-:W-:Y:S01]  /*d060*/  F2FP.BF16.F32.PACK_AB R132, RZ, R132 ;  /* 0x00000084ff84723e */ /* 0x000fe200000010ff */
[--C-:B0-----:R-:W-:Y:S01]  /*d070*/  @P5 IMAD.MOV.U32 R4, RZ, RZ, R8.reuse ;  /* 0x000000ffff045224 */ /* 0x101fe200078e0008 */
[----:B------:R-:W-:Y:S01]  /*d080*/  F2FP.BF16.F32.PACK_AB R133, RZ, R133 ;  /* 0x00000085ff85723e */ /* 0x000fe200000010ff */
[--C-:B------:R-:W-:Y:S01]  /*d090*/  @P5 IMAD.MOV.U32 R5, RZ, RZ, R9.reuse ;  /* 0x000000ffff055224 */ /* 0x100fe200078e0009 */
[----:B------:R-:W-:Y:S01]  /*d0a0*/  F2FP.BF16.F32.PACK_AB R134, RZ, R134 ;  /* 0x00000086ff86723e */ /* 0x000fe200000010ff */
[-C--:B------:R-:W-:Y:S01]  /*d0b0*/  FMUL R126, R126, R22.reuse ;  /* 0x000000167e7e7220 */ /* 0x080fe20000400000 */
[----:B------:R-:W-:Y:S01]  /*d0c0*/  F2FP.BF16.F32.PACK_AB R135, RZ, R135 ;  /* 0x00000087ff87723e */ /* 0x000fe200000010ff */
[-C--:B------:R-:W-:Y:S01]  /*d0d0*/  FMUL R127, R127, R22.reuse ;  /* 0x000000167f7f7220 */ /* 0x080fe20000400000 */
[----:B------:R0:W-:Y:S01]  /*d0e0*/  @P5 STG.E.U16 desc[UR50][R4.64+0x12], R141 ;  /* 0x0000128d04005986 */ /* 0x0001e2000c101532 */
[----:B------:R-:W-:Y:S01]  /*d0f0*/  ISETP.GT.AND P5, PT, R6, RZ, P0 ;  /* 0x000000ff0600720c */ /* 0x000fe200007a4270 */
[----:B------:R-:W-:Y:S01]  /*d100*/  FMUL R112, R112, R22 ;  /* 0x0000001670707220 */ /* 0x000fe20000400000 */
[----:B------:R-:W-:Y:S01]  /*d110*/  F2FP.BF16.F32.PACK_AB R120, RZ, R120 ;  /* 0x00000078ff78723e */ /* 0x000fe200000010ff */
[----:B------:R-:W-:Y:S01]  /*d120*/  @P1 STG.E.U16 desc[UR50][R2.64+0x10], R142 ;  /* 0x0000108e02001986 */ /* 0x000fe2000c101532 */
[----:B------:R-:W-:Y:S01]  /*d130*/  ISETP.GT.AND P1, PT, R6, 0x8, P3 ;  /* 0x000000080600780c */ /* 0x000fe20001f24270 */
[-C--:B------:R-:W-:Y:S01]  /*d140*/  FMUL R113, R113, R22.reuse ;  /* 0x0000001671717220 */ /* 0x080fe20000400000 */
[----:B------:R-:W-:Y:S01]  /*d150*/  ISETP.GT.AND P3, PT, R0, 0x18, PT ;  /* 0x000000180000780c */ /* 0x000fe20003f64270 */
[----:B------:R-:W-:Y:S01]  /*d160*/  @P2 STG.E.U16 desc[UR50][R2.64+0x12], R143 ;  /* 0x0000128f02002986 */ /* 0x000fe2000c101532 */
[----:B------:R-:W-:Y:S01]  /*d170*/  ISETP.GT.AND P2, PT, R6, 0x8, P0 ;  /* 0x000000080600780c */ /* 0x000fe20000744270 */
[----:B------:R-:W-:Y:S01]  /*d180*/  FMUL R114, R114, R22 ;  /* 0x0000001672727220 */ /* 0x000fe20000400000 */
[----:B------:R-:W-:Y:S01]  /*d190*/  ISETP.GT.AND P0, PT, R0, 0x19, PT ;  /* 0x000000190000780c */ /* 0x000fe20003f04270 */
        /* <DEDUP_REMOVED lines=285> */
[----:B0-----:R-:W-:Y:S01]  /*e370*/  @P5 IMAD.MOV.U32 R4, RZ, RZ, R8 ;  /* 0x000000ffff045224 */ /* 0x001fe200078e0008 */
[----:B------:R-:W-:Y:S01]  /*e380*/  F2FP.BF16.F32.PACK_AB R37, RZ, R37 ;  /* 0x00000025ff25723e */ /* 0x000fe200000010ff */
[----:B------:R-:W-:Y:S01]  /*e390*/  @P5 IMAD.MOV.U32 R5, RZ, RZ, R9 ;  /* 0x000000ffff055224 */ /* 0x000fe200078e0009 */
[----:B------:R-:W-:Y:S01]  /*e3a0*/  F2FP.BF16.F32.PACK_AB R38, RZ, R38 ;  /* 0x00000026ff26723e */ /* 0x000fe200000010ff */
[-C--:B------:R-:W-:Y:S01]  /*e3b0*/  FMUL R30, R30, R22.reuse ;  /* 0x000000161e1e7220 */ /* 0x080fe20000400000 */
[----:B------:R-:W-:Y:S01]  /*e3c0*/  F2FP.BF16.F32.PACK_AB R39, RZ, R39 ;  /* 0x00000027ff27723e */ /* 0x000fe200000010ff */
[----:B------:R-:W-:Y:S01]  /*e3d0*/  FMUL R31, R31, R22 ;  /* 0x000000161f1f7220 */ /* 0x000fe20000400000 */
[----:B------:R0:W-:Y:S01]  /*e3e0*/  @P5 STG.E.U16 desc[UR50][R4.64+0x92], R109 ;  /* 0x0000926d04005986 */ /* 0x0001e2000c101532 */
[----:B------:R-:W-:-:S02]  /*e3f0*/  ISETP.GT.AND P5, PT, R6, RZ, P0 ;  /* 0x000000ff0600720c */ /* 0x000fc400007a4270 */
[----:B------:R-:W-:Y:S01]  /*e400*/  F2FP.BF16.F32.PACK_AB R24, RZ, R24 ;  /* 0x00000018ff18723e */ /* 0x000fe200000010ff */
[----:B------:R-:W-:Y:S01]  /*e410*/  @P1 STG.E.U16 desc[UR50][R2.64+0x90], R110 ;  /* 0x0000906e02001986 */ /* 0x000fe2000c101532 */
[----:B------:R-:W-:Y:S02]  /*e420*/  ISETP.GT.AND P1, PT, R6, 0x8, P3 ;  /* 0x000000080600780c */ /* 0x000fe40001f24270 */
[----:B------:R-:W-:Y:S01]  /*e430*/  ISETP.GT.AND P3, PT, R0, 0x58, PT ;  /* 0x000000580000780c */ /* 0x000fe20003f64270 */
[----:B------:R-:W-:Y:S01]  /*e440*/  @P2 STG.E.U16 desc[UR50][R2.64+0x92], R111 ;  /* 0x0000926f02002986 */ /* 0x000fe2000c101532 */
[----:B------:R-:W-:Y:S02]  /*e450*/  ISETP.GT.AND P2, PT, R6, 0x8, P0 ;  /* 0x000000080600780c */ /* 0x000fe40000744270 */
[----:B------:R-:W-:Y:S01]  /*e460*/  ISETP.GT.AND P0, PT, R0, 0x59, PT ;  /* 0x000000590000780c */ /* 0x000fe20003f04270 */
[----:B0-----:R-:W-:Y:S01]  /*e470*/  @P4 IMAD.MOV.U32 R4, RZ, RZ, R8 ;  /* 0x000000ffff044224 */ /* 0x001fe200078e0008 */
[----:B------:R-:W-:Y:S01]  /*e480*/  F2FP.BF16.F32.PACK_AB R25, RZ, R25 ;  /* 0x00000019ff19723e */ /* 0x000fe200000010ff */
[----:B------:R-:W-:Y:S01]  /*e490*/  @P4 IMAD.MOV.U32 R5, RZ, RZ, R9 ;  /* 0x000000ffff054224 */ /* 0x000fe200078e0009 */
[----:B------:R-:W-:-:S02]  /*e4a0*/  F2FP.BF16.F32.PACK_AB R26, RZ, R26 ;  /* 0x0000001aff1a723e */ /* 0x000fc400000010ff */
[----:B------:R-:W-:Y:S02]  /*e4b0*/  F2FP.BF16.F32.PACK_AB R27, RZ, R27 ;  /* 0x0000001bff1b723e */ /* 0x000fe400000010ff */
[----:B------:R0:W-:Y:S01]  /*e4c0*/  @P4 STG.E.U16 desc[UR50][R4.64+0xa0], R96 ;  /* 0x0000a06004004986 */ /* 0x0001e2000c101532 */
[----:B------:R-:W-:Y:S02]  /*e4d0*/  ISETP.GT.AND P4, PT, R6, RZ, P3 ;  /* 0x000000ff0600720c */ /* 0x000fe40001f84270 */
[----:B------:R-:W-:Y:S02]  /*e4e0*/  F2FP.BF16.F32.PACK_AB R28, RZ, R28 ;  /* 0x0000001cff1c723e */ /* 0x000fe400000010ff */
[----:B------:R-:W-:Y:S02]  /*e4f0*/  F2FP.BF16.F32.PACK_AB R29, RZ, R29 ;  /* 0x0000001dff1d723e */ /* 0x000fe400000010ff */
[----:B------:R-:W-:Y:S02]  /*e500*/  F2FP.BF16.F32.PACK_AB R30, RZ, R30 ;  /* 0x0000001eff1e723e */ /* 0x000fe400000010ff */
[----:B------:R-:W-:Y:S01]  /*e510*/  F2FP.BF16.F32.PACK_AB R31, RZ, R31 ;  /* 0x0000001fff1f723e */ /* 0x000fe200000010ff */
[----:B0-----:R-:W-:-:S02]  /*e520*/  @P5 IMAD.MOV.U32 R4, RZ, RZ, R8 ;  /* 0x000000ffff045224 */ /* 0x001fc400078e0008 */
[----:B------:R-:W-:-:S05]  /*e530*/  @P5 IMAD.MOV.U32 R5, RZ, RZ, R9 ;  /* 0x000000ffff055224 */ /* 0x000fca00078e0009 */
[----:B------:R0:W-:Y:S01]  /*e540*/  @P5 STG.E.U16 desc[UR50][R4.64+0xa2], R97 ;  /* 0x0000a26104005986 */ /* 0x0001e2000c101532 */
[----:B------:R-:W-:-:S03]  /*e550*/  ISETP.GT.AND P5, PT, R6, RZ, P0 ;  /* 0x000000ff0600720c */ /* 0x000fc600007a4270 */
[----:B------:R-:W-:Y:S01]  /*e560*/  @P1 STG.E.U16 desc[UR50][R2.64+0xa0], R98 ;  /* 0x0000a06202001986 */ /* 0x000fe2000c101532 */
[----:B------:R-:W-:Y:S02]  /*e570*/  ISETP.GT.AND P1, PT, R6, 0x8, P3 ;  /* 0x000000080600780c */ /* 0x000fe40001f24270 */
[----:B------:R-:W-:Y:S01]  /*e580*/  ISETP.GT.AND P3, PT, R0, 0x60, PT ;  /* 0x000000600000780c */ /* 0x000fe20003f64270 */
[----:B------:R-:W-:Y:S01]  /*e590*/  @P2 STG.E.U16 desc[UR50][R2.64+0xa2], R99 ;  /* 0x0000a26302002986 */ /* 0x000fe2000c101532 */
[----:B------:R-:W-:Y:S02]  /*e5a0*/  ISETP.GT.AND P2, PT, R6, 0x8, P0 ;  /* 0x000000080600780c */ /* 0x000fe40000744270 */
[----:B------:R-:W-:Y:S01]  /*e5b0*/  ISETP.GT.AND P0, PT, R0, 0x61, PT ;  /* 0x000000610000780c */ /* 0x000fe20003f04270 */
[----:B0-----:R-:W-:Y:S02]  /*e5c0*/  @P4 IMAD.MOV.U32 R4, RZ, RZ, R8 ;  /* 0x000000ffff044224 */ /* 0x001fe400078e0008 */
[----:B------:R-:W-:-:S05]  /*e5d0*/  @P4 IMAD.MOV.U32 R5, RZ, RZ, R9 ;  /* 0x000000ffff054224 */ /* 0x000fca00078e0009 */
[----:B------:R0:W-:Y:S01]  /*e5e0*/  @P4 STG.E.U16 desc[UR50][R4.64+0xb0], R100 ;  /* 0x0000b06404004986 */ /* 0x0001e2000c101532 */
[----:B------:R-:W-:Y:S01]  /*e5f0*/  ISETP.GT.AND P4, PT, R6, RZ, P3 ;  /* 0x000000ff0600720c */ /* 0x000fe20001f84270 */
[----:B0-----:R-:W-:Y:S02]  /*e600*/  @P5 IMAD.MOV.U32 R4, RZ, RZ, R8 ;  /* 0x000000ffff045224 */ /* 0x001fe400078e0008 */
        /* <DEDUP_REMOVED lines=186> */
[C---:B------:R-:W-:Y:S02]  /*f1b0*/  ISETP.GT.AND P1, PT, R6.reuse, 0x8, P3 ;  /* 0x000000080600780c */ /* 0x040fe40001f24270 */
[----:B------:R-:W-:Y:S01]  /*f1c0*/  ISETP.GT.AND P3, PT, R6, 0x8, P0 ;  /* 0x000000080600780c */ /* 0x000fe20000764270 */
[----:B------:R-:W-:Y:S01]  /*f1d0*/  @P2 STG.E.U16 desc[UR50][R2.64+0x182], R43 ;  /* 0x0001822b02002986 */ /* 0x000fe2000c101532 */
[C---:B------:R-:W-:Y:S02]  /*f1e0*/  ISETP.GT.AND P2, PT, R0.reuse, 0xd0, PT ;  /* 0x000000d00000780c */ /* 0x040fe40003f44270 */
[----:B------:R-:W-:-:S03]  /*f1f0*/  ISETP.GT.AND P0, PT, R0, 0xd1, PT ;  /* 0x000000d10000780c */ /* 0x000fc60003f04270 */
[----:B0-----:R-:W-:Y:S02]  /*f200*/  @P5 IMAD.MOV.U32 R4, RZ, RZ, R8 ;  /* 0x000000ffff045224 */ /* 0x001fe400078e0008 */
[----:B------:R-:W-:-:S05]  /*f210*/  @P5 IMAD.MOV.U32 R5, RZ, RZ, R9 ;  /* 0x000000ffff055224 */ /* 0x000fca00078e0009 */
[----:B------:R0:W-:Y:S01]  /*f220*/  @P5 STG.E.U16 desc[UR50][R4.64+0x190], R44 ;  /* 0x0001902c04005986 */ /* 0x0001e2000c101532 */
[C---:B------:R-:W-:Y:S02]  /*f230*/  ISETP.GT.AND P5, PT, R6.reuse, RZ, P2 ;  /* 0x000000ff0600720c */ /* 0x040fe400017a4270 */
[----:B------:R-:W-:Y:S01]  /*f240*/  ISETP.GT.AND P2, PT, R6, 0x8, P2 ;  /* 0x000000080600780c */ /* 0x000fe20001744270 */
[----:B0-----:R-:W-:Y:S02]  /*f250*/  @P4 IMAD.MOV.U32 R4, RZ, RZ, R8 ;  /* 0x000000ffff044224 */ /* 0x001fe400078e0008 */
[----:B------:R-:W-:-:S05]  /*f260*/  @P4 IMAD.MOV.U32 R5, RZ, RZ, R9 ;  /* 0x000000ffff054224 */ /* 0x000fca00078e0009 */
[----:B------:R0:W-:Y:S01]  /*f270*/  @P4 STG.E.U16 desc[UR50][R4.64+0x192], R45 ;  /* 0x0001922d04004986 */ /* 0x0001e2000c101532 */
[C---:B------:R-:W-:Y:S02]  /*f280*/  ISETP.GT.AND P4, PT, R6.reuse, RZ, P0 ;  /* 0x000000ff0600720c */ /* 0x040fe40000784270 */
[----:B------:R-:W-:Y:S01]  /*f290*/  ISETP.GT.AND P0, PT, R6, 0x8, P0 ;  /* 0x000000080600780c */ /* 0x000fe20000704270 */
[----:B------:R-:W-:Y:S04]  /*f2a0*/  @P1 STG.E.U16 desc[UR50][R2.64+0x190], R46 ;  /* 0x0001902e02001986 */ /* 0x000fe8000c101532 */
[----:B------:R-:W-:Y:S01]  /*f2b0*/  @P3 STG.E.U16 desc[UR50][R2.64+0x192], R47 ;  /* 0x0001922f02003986 */ /* 0x000fe2000c101532 */
[----:B------:R-:W-:Y:S01]  /*f2c0*/  ISETP.GT.AND P3, PT, R0, 0xe0, PT ;  /* 0x000000e00000780c */ /* 0x000fe20003f64270 */
[----:B0-----:R-:W-:-:S02]  /*f2d0*/  @P5 IMAD.MOV.U32 R4, RZ, RZ, R8 ;  /* 0x000000ffff045224 */ /* 0x001fc400078e0008 */
[----:B------:R-:W-:-:S05]  /*f2e0*/  @P5 IMAD.MOV.U32 R5, RZ, RZ, R9 ;  /* 0x000000ffff055224 */ /* 0x000fca00078e0009 */
[----:B------:R0:W-:Y:S01]  /*f2f0*/  @P5 STG.E.U16 desc[UR50][R4.64+0x1a0], R32 ;  /* 0x0001a02004005986 */ /* 0x0001e2000c101532 */
[----:B------:R-:W-:-:S04]  /*f300*/  ISETP.GT.AND P5, PT, R0, 0xd8, PT ;  /* 0x000000d80000780c */ /* 0x000fc80003fa4270 */
[C---:B------:R-:W-:Y:S02]  /*f310*/  ISETP.GT.AND P1, PT, R6.reuse, RZ, P5 ;  /* 0x000000ff0600720c */ /* 0x040fe40002f24270 */
[----:B------:R-:W-:Y:S01]  /*f320*/  ISETP.GT.AND P5, PT, R6, 0x8, P5 ;  /* 0x000000080600780c */ /* 0x000fe20002fa4270 */
[----:B0-----:R-:W-:Y:S02]  /*f330*/  @P4 IMAD.MOV.U32 R4, RZ, RZ, R8 ;  /* 0x000000ffff044224 */ /* 0x001fe400078e0008 */
[----:B------:R-:W-:-:S05]  /*f340*/  @P4 IMAD.MOV.U32 R5, RZ, RZ, R9 ;  /* 0x000000ffff054224 */ /* 0x000fca00078e0009 */
[----:B------:R0:W-:Y:S01]  /*f350*/  @P4 STG.E.U16 desc[UR50][R4.64+0x1a2], R33 ;  /* 0x0001a22104004986 */ /* 0x0001e2000c101532 */
[----:B------:R-:W-:-:S03]  /*f360*/  ISETP.GT.AND P4, PT, R0, 0xd9, PT ;  /* 0x000000d90000780c */ /* 0x000fc60003f84270 */
[----:B------:R-:W-:Y:S01]  /*f370*/  @P2 STG.E.U16 desc[UR50][R2.64+0x1a0], R34 ;  /* 0x0001a02202002986 */ /* 0x000fe2000c101532 */
[C---:B------:R-:W-:Y:S02]  /*f380*/  ISETP.GT.AND P6, PT, R6.reuse, RZ, P4 ;  /* 0x000000ff0600720c */ /* 0x040fe400027c4270 */
[----:B------:R-:W-:Y:S01]  /*f390*/  ISETP.GT.AND P4, PT, R6, 0x8, P4 ;  /* 0x000000080600780c */ /* 0x000fe20002784270 */
[----:B------:R-:W-:Y:S01]  /*f3a0*/  @P0 STG.E.U16 desc[UR50][R2.64+0x1a2], R35 ;  /* 0x0001a22302000986 */ /* 0x000fe2000c101532 */
[C---:B------:R-:W-:Y:S02]  /*f3b0*/  ISETP.GT.AND P2, PT, R0.reuse, 0xe1, PT ;  /* 0x000000e10000780c */ /* 0x040fe40003f44270 */
[----:B------:R-:W-:Y:S01]  /*f3c0*/  ISETP.GT.AND P0, PT, R0, 0xe9, PT ;  /* 0x000000e90000780c */ /* 0x000fe20003f04270 */
[----:B0-----:R-:W-:Y:S02]  /*f3d0*/  @P1 IMAD.MOV.U32 R4, RZ, RZ, R8 ;  /* 0x000000ffff041224 */ /* 0x001fe400078e0008 */
[----:B------:R-:W-:-:S05]  /*f3e0*/  @P1 IMAD.MOV.U32 R5, RZ, RZ, R9 ;  /* 0x000000ffff051224 */ /* 0x000fca00078e0009 */
[----:B------:R0:W-:Y:S01]  /*f3f0*/  @P1 STG.E.U16 desc[UR50][R4.64+0x1b0], R36 ;  /* 0x0001b02404001986 */ /* 0x0001e2000c101532 */
[----:B------:R-:W-:Y:S01]  /*f400*/  ISETP.GT.AND P1, PT, R0, 0xe8, PT ;  /* 0x000000e80000780c */ /* 0x000fe20003f24270 */
[----:B0-----:R-:W-:Y:S02]  /*f410*/  @P6 IMAD.MOV.U32 R4, RZ, RZ, R8 ;  /* 0x000000ffff046224 */ /* 0x001fe400078e0008 */
[----:B------:R-:W-:-:S05]  /*f420*/  @P6 IMAD.MOV.U32 R5, RZ, RZ, R9 ;  /* 0x000000ffff056224 */ /* 0x000fca00078e0009 */
[----:B------:R0:W-:Y:S01]  /*f430*/  @P6 STG.E.U16 desc[UR50][R4.64+0x1b2], R37 ;  /* 0x0001b22504006986 */ /* 0x0001e2000c101532 */
[C---:B------:R-:W-:Y:S02]  /*f440*/  ISETP.GT.AND P6, PT, R6.reuse, RZ, P3 ;  /* 0x000000ff0600720c */ /* 0x040fe40001fc4270 */
[C---:B------:R-:W-:Y:S01]  /*f450*/  ISETP.GT.AND P3, PT, R6.reuse, 0x8, P3 ;  /* 0x000000080600780c */ /* 0x040fe20001f64270 */
[----:B------:R-:W-:Y:S01]  /*f460*/  @P5 STG.E.U16 desc[UR50][R2.64+0x1b0], R38 ;  /* 0x0001b02602005986 */ /* 0x000fe2000c101532 */
[C---:B------:R-:W-:Y:S02]  /*f470*/  ISETP.GT.AND P5, PT, R6.reuse, RZ, P0 ;  /* 0x000000ff0600720c */ /* 0x040fe400007a4270 */
[C---:B------:R-:W-:Y:S01]  /*f480*/  ISETP.GT.AND P0, PT, R6.reuse, 0x8, P0 ;  /* 0x000000080600780c */ /* 0x040fe20000704270 */
[----:B------:R-:W-:Y:S01]  /*f490*/  @P4 STG.E.U16 desc[UR50][R2.64+0x1b2], R39 ;  /* 0x0001b22702004986 */ /* 0x000fe2000c101532 */
[C---:B------:R-:W-:Y:S02]  /*f4a0*/  ISETP.GT.AND P4, PT, R6.reuse, RZ, P2 ;  /* 0x000000ff0600720c */ /* 0x040fe40001784270 */
[----:B------:R-:W-:-:S03]  /*f4b0*/  ISETP.GT.AND P2, PT, R6, 0x8, P2 ;  /* 0x000000080600780c */ /* 0x000fc60001744270 */
[----:B0-----:R-:W-:Y:S02]  /*f4c0*/  @P6 IMAD.MOV.U32 R4, RZ, RZ, R8 ;  /* 0x000000ffff046224 */ /* 0x001fe400078e0008 */
[----:B------:R-:W-:-:S05]  /*f4d0*/  @P6 IMAD.MOV.U32 R5, RZ, RZ, R9 ;  /* 0x000000ffff056224 */ /* 0x000fca00078e0009 */
[----:B------:R0:W-:Y:S01]  /*f4e0*/  @P6 STG.E.U16 desc[UR50][R4.64+0x1c0], R24 ;  /* 0x0001c01804006986 */ /* 0x0001e2000c101532 */
[C---:B------:R-:W-:Y:S02]  /*f4f0*/  ISETP.GT.AND P6, PT, R6.reuse, RZ, P1 ;  /* 0x000000ff0600720c */ /* 0x040fe40000fc4270 */
[----:B------:R-:W-:Y:S01]  /*f500*/  ISETP.GT.AND P1, PT, R6, 0x8, P1 ;  /* 0x000000080600780c */ /* 0x000fe20000f24270 */
[----:B0-----:R-:W-:Y:S02]  /*f510*/  @P4 IMAD.MOV.U32 R4, RZ, RZ, R8 ;  /* 0x000000ffff044224 */ /* 0x001fe400078e0008 */
[----:B------:R-:W-:-:S05]  /*f520*/  @P4 IMAD.MOV.U32 R5, RZ, RZ, R9 ;  /* 0x000000ffff054224 */ /* 0x000fca00078e0009 */
[----:B------:R0:W-:Y:S04]  /*f530*/  @P4 STG.E.U16 desc[UR50][R4.64+0x1c2], R25 ;  /* 0x0001c21904004986 */ /* 0x0001e8000c101532 */
[----:B------:R-:W-:Y:S04]  /*f540*/  @P3 STG.E.U16 desc[UR50][R2.64+0x1c0], R26 ;  /* 0x0001c01a02003986 */ /* 0x000fe8000c101532 */
[----:B------:R-:W-:Y:S01]  /*f550*/  @P2 STG.E.U16 desc[UR50][R2.64+0x1c2], R27 ;  /* 0x0001c21b02002986 */ /* 0x000fe2000c101532 */
[----:B0-----:R-:W-:Y:S02]  /*f560*/  @P6 IMAD.MOV.U32 R4, RZ, RZ, R8 ;  /* 0x000000ffff046224 */ /* 0x001fe400078e0008 */
[----:B------:R-:W-:-:S05]  /*f570*/  @P6 IMAD.MOV.U32 R5, RZ, RZ, R9 ;  /* 0x000000ffff056224 */ /* 0x000fca00078e0009 */
[----:B------:R0:W-:Y:S04]  /*f580*/  @P6 STG.E.U16 desc[UR50][R4.64+0x1d0], R28 ;  /* 0x0001d01c04006986 */ /* 0x0001e8000c101532 */
[----:B------:R1:W-:Y:S04]  /*f590*/  @P5 STG.E.U16 desc[UR50][R8.64+0x1d2], R29 ;  /* 0x0001d21d08005986 */ /* 0x0003e8000c101532 */
[----:B------:R1:W-:Y:S01]  /*f5a0*/  @P1 STG.E.U16 desc[UR50][R2.64+0x1d0], R30 ;  /* 0x0001d01e02001986 */ /* 0x0003e2000c101532 */
[----:B0-----:R-:W-:Y:S02]  /*f5b0*/  @P0 IMAD.MOV.U32 R4, RZ, RZ, R2 ;  /* 0x000000ffff040224 */ /* 0x001fe400078e0002 */
[----:B------:R-:W-:-:S05]  /*f5c0*/  @P0 IMAD.MOV.U32 R5, RZ, RZ, R3 ;  /* 0x000000ffff050224 */ /* 0x000fca00078e0003 */
[----:B------:R1:W-:Y:S02]  /*f5d0*/  @P0 STG.E.U16 desc[UR50][R4.64+0x1d2], R31 ;  /* 0x0001d21f04000986 */ /* 0x0003e4000c101532 */
.L_x_269:
[----:B------:R-:W-:Y:S05]  /*f5e0*/  BSYNC B0 ;  /* 0x0000000000007941 */ /* 0x000fea0003800000 */
.L_x_31:
[----:B-12---:R-:W-:Y:S01]  /*f5f0*/  IMAD.U32 R2, RZ, RZ, UR48 ;  /* 0x00000030ff027e24 */ /* 0x006fe2000f8e00ff */
[----:B------:R-:W-:Y:S01]  /*f600*/  ULDC.64 UR4, c[0x0][0x650] ;  /* 0x0001940000047ab9 */ /* 0x000fe20000000a00 */
[----:B0-----:R-:W-:Y:S01]  /*f610*/  IMAD.U32 R0, RZ, RZ, UR39 ;  /* 0x00000027ff007e24 */ /* 0x001fe2000f8e00ff */
[----:B------:R0:W-:Y:S01]  /*f620*/  SYNCS.ARRIVE.TRANS64.A1T0 RZ, [R150+UR44], RZ ;  /* 0x000000ff96ff79a7 */ /* 0x0001e2000810002c */
[----:B------:R-:W-:Y:S01]  /*f630*/  IMAD.U32 R3, RZ, RZ, UR49 ;  /* 0x00000031ff037e24 */ /* 0x000fe2000f8e00ff */
[C---:B------:R-:W-:Y:S01]  /*f640*/  LEA R16, P0, R2.reuse, R16, 0x1 ;  /* 0x0000001002107211 */ /* 0x040fe200078008ff */
[----:B---3-5:R-:W-:Y:S02]  /*f650*/  IMAD.MOV.U32 R18, RZ, RZ, -0x1 ;  /* 0xffffffffff127424 */ /* 0x028fe400078e00ff */
[----:B------:R-:W-:Y:S01]  /*f660*/  IMAD.MOV.U32 R19, RZ, RZ, -0x1 ;  /* 0xffffffffff137424 */ /* 0x000fe200078e00ff */
[----:B------:R-:W-:Y:S01]  /*f670*/  LEA.HI.X R17, R2, R17, R0, 0x1, P0 ;  /* 0x0000001102117211 */ /* 0x000fe200000f0c00 */
[----:B------:R-:W-:Y:S01]  /*f680*/  IMAD.MOV.U32 R2, RZ, RZ, -0x1 ;  /* 0xffffffffff027424 */ /* 0x000fe200078e00ff */
[----:B------:R-:W-:-:S02]  /*f690*/  ISETP.GE.U32.AND P0, PT, R16, UR4, PT ;  /* 0x0000000410007c0c */ /* 0x000fc4000bf06070 */
[----:B------:R-:W-:Y:S02]  /*f6a0*/  PRMT R0, RZ, 0x7610, R0 ;  /* 0x00007610ff007816 */ /* 0x000fe40000000000 */
[----:B------:R-:W-:-:S13]  /*f6b0*/  ISETP.GE.U32.AND.EX P0, PT, R17, UR5, PT, P0 ;  /* 0x0000000511007c0c */ /* 0x000fda000bf06100 */
[----:B0-----:R-:W-:Y:S05]  /*f6c0*/  @P0 BRA `(.L_x_270) ;  /* 0x00000004008c0947 */ /* 0x001fea0003800000 */
[----:B------:R-:W0:Y:S01]  /*f6d0*/  S2UR UR7, SR_CTAID.X ;  /* 0x00000000000779c3 */ /* 0x000e220000002500 */
[----:B------:R-:W-:Y:S01]  /*f6e0*/  ULDC.64 UR4, c[0x0][0x628] ;  /* 0x00018a0000047ab9 */ /* 0x000fe20000000a00 */
[----:B------:R-:W-:Y:S01]  /*f6f0*/  ULDC UR6, c[0x0][0x150] ;  /* 0x0000540000067ab9 */ /* 0x000fe20000000800 */
[----:B------:R-:W-:Y:S01]  /*f700*/  ISETP.NE.U32.AND P0, PT, RZ, UR4, PT ;  /* 0x00000004ff007c0c */ /* 0x000fe2000bf05070 */
[----:B------:R-:W-:Y:S01]  /*f710*/  ULDC UR15, c[0x0][0x630] ;  /* 0x00018c00000f7ab9 */ /* 0x000fe20000000800 */
[C---:B------:R-:W-:Y:S01]  /*f720*/  R2UR UR16, R16.reuse ;  /* 0x00000000101072ca */ /* 0x040fe200000e0000 */
[----:B------:R-:W-:Y:S01]  /*f730*/  ULDC UR18, c[0x0][0x154] ;  /* 0x0000550000127ab9 */ /* 0x000fe20000000800 */
[----:B------:R-:W-:Y:S01]  /*f740*/  ISETP.NE.AND.EX P0, PT, RZ, UR5, PT, P0 ;  /* 0x00000005ff007c0c */ /* 0x000fe2000bf05300 */
[----:B------:R-:W1:Y:S01]  /*f750*/  S2UR UR19, SR_CTAID.Y ;  /* 0x00000000001379c3 */ /* 0x000e620000002600 */
[----:B------:R-:W-:Y:S02]  /*f760*/  R2UR UR17, R17 ;  /* 0x00000000111172ca */ /* 0x000fe400000e0000 */
[----:B------:R-:W-:-:S02]  /*f770*/  R2UR UR12, R16 ;  /* 0x00000000100c72ca */ /* 0x000fc400000e0000 */
[----:B------:R-:W-:Y:S02]  /*f780*/  R2UR UR13, R17 ;  /* 0x00000000110d72ca */ /* 0x000fe400000e0000 */
[----:B0-----:R-:W-:-:S05]  /*f790*/  I2FP.F32.U32 R0, UR7 ;  /* 0x0000000700007c45 */ /* 0x001fca0008201000 */
[----:B------:R-:W-:-:S04]  /*f7a0*/  FMUL R0, R0, UR6 ;  /* 0x0000000600007c20 */ /* 0x000fc80008400000 */
[----:B------:R0:W2:Y:S01]  /*f7b0*/  F2I.U32.TRUNC.NTZ R2, R0 ;  /* 0x0000000000027305 */ /* 0x0000a2000020f000 */
[----:B-1----:R-:W-:Y:S05]  /*f7c0*/  @!P0 BRA `(.L_x_271) ;  /* 0x0000000000308947 */ /* 0x002fea0003800000 */
        /* <DEDUP_REMOVED lines=12> */
.L_x_271:
[----:B------:R-:W-:Y:S01]  /*f890*/  USHF.R.U64 UR6, UR12, UR15, UR13 ;  /* 0x0000000f0c067299 */ /* 0x000fe2000800120d */
[----:B0-----:R-:W-:Y:S01]  /*f8a0*/  I2FP.F32.U32 R0, UR19 ;  /* 0x0000001300007c45 */ /* 0x001fe20008201000 */
[----:B------:R-:W-:Y:S01]  /*f8b0*/  USHF.R.U32.HI UR4, URZ, UR15, UR13 ;  /* 0x0000000f3f047299 */ /* 0x000fe2000801160d */
[----:B--2---:R-:W-:Y:S01]  /*f8c0*/  R2UR UR14, R2 ;  /* 0x00000000020e72ca */ /* 0x004fe200000e0000 */
[----:B------:R-:W-:Y:S02]  /*f8d0*/  UIADD3 UR9, UP0, URZ, -UR6, URZ ;  /* 0x800000063f097290 */ /* 0x000fe4000ff1e03f */
[----:B------:R-:W-:Y:S01]  /*f8e0*/  FMUL R0, R0, UR18 ;  /* 0x0000001200007c20 */ /* 0x000fe20008400000 */
[----:B------:R-:W-:Y:S01]  /*f8f0*/  ULDC.64 UR12, c[0x0][0x620] ;  /* 0x00018800000c7ab9 */ /* 0x000fe20000000a00 */
[----:B------:R-:W-:Y:S01]  /*f900*/  UIADD3.X UR4, URZ, ~UR4, URZ, UP0, !UPT ;  /* 0x800000043f047290 */ /* 0x000fe200087fe43f */
[----:B------:R-:W-:Y:S01]  /*f910*/  UMOV UR10, UR16 ;  /* 0x00000010000a7c82 */ /* 0x000fe20008000000 */
[----:B------:R-:W-:-:S02]  /*f920*/  UMOV UR11, UR17 ;  /* 0x00000011000b7c82 */ /* 0x000fc40008000000 */
[----:B------:R-:W0:Y:S01]  /*f930*/  F2I.U32.TRUNC.NTZ R0, R0 ;  /* 0x0000000000007305 */ /* 0x000e22000020f000 */
[----:B------:R-:W-:Y:S02]  /*f940*/  UIMAD UR4, UR4, UR12, URZ ;  /* 0x0000000c040472a4 */ /* 0x000fe4000f8e023f */
        /* <DEDUP_REMOVED lines=9> */
[----:B------:R-:W-:Y:S01]  /*f9e0*/  USHF.R.U64 UR12, UR10, UR13, UR11 ;  /* 0x0000000d0a0c7299 */ /* 0x000fe2000800120b */
[----:B0-----:R-:W-:Y:S01]  /*f9f0*/  R2UR UR16, R0 ;  /* 0x00000000001072ca */ /* 0x001fe200000e0000 */
[----:B------:R-:W-:Y:S01]  /*fa00*/  USHF.R.U32.HI UR10, URZ, UR13, UR11 ;  /* 0x0000000d3f0a7299 */ /* 0x000fe2000801160b */
[----:B------:R-:W-:Y:S01]  /*fa10*/  ISETP.NE.AND.EX P0, PT, RZ, UR5, PT, P0 ;  /* 0x00000005ff007c0c */ /* 0x000fe2000bf05300 */
[----:B------:R-:W-:Y:S01]  /*fa20*/  ULDC UR17, c[0x0][0x608] ;  /* 0x0001820000117ab9 */ /* 0x000fe20000000800 */
[----:B------:R-:W-:-:S02]  /*fa30*/  ULOP3.LUT UR23, URZ, UR18, URZ, 0x33, !UPT ;  /* 0x000000123f177292 */ /* 0x000fc4000f8e333f */
[----:B------:R-:W-:Y:S02]  /*fa40*/  USHF.R.U64 UR18, UR12, UR17, UR10 ;  /* 0x000000110c127299 */ /* 0x000fe4000800120a */
[----:B------:R-:W-:Y:S01]  /*fa50*/  USHF.R.U32.HI UR10, URZ, UR17, UR10 ;  /* 0x000000113f0a7299 */ /* 0x000fe2000801160a */
[----:B------:R-:W-:Y:S01]  /*fa60*/  UMOV UR20, 0x1 ;  /* 0x0000000100147882 */ /* 0x000fe20000000000 */
[----:B------:R-:W-:Y:S02]  /*fa70*/  UIADD3 UR14, -UR14, URZ, URZ ;  /* 0x0000003f0e0e7290 */ /* 0x000fe4000fffe13f */
[----:B------:R-:W-:Y:S02]  /*fa80*/  USHF.L.U32 UR13, UR20, UR22, URZ ;  /* 0x00000016140d7299 */ /* 0x000fe4000800063f */
[----:B------:R-:W-:Y:S01]  /*fa90*/  USHF.R.U64 UR20, UR18, UR22, UR10 ;  /* 0x0000001612147299 */ /* 0x000fe2000800120a */
[----:B------:R-:W-:Y:S01]  /*faa0*/  ULDC UR15, c[0x0][0x144] ;  /* 0x00005100000f7ab9 */ /* 0x000fe20000000800 */
[----:B------:R-:W-:Y:S01]  /*fab0*/  ULDC UR8, c[0x0][0x600] ;  /* 0x0001800000087ab9 */ /* 0x000fe20000000800 */
[----:B------:R-:W-:-:S02]  /*fac0*/  UIADD3 UR21, -UR16, URZ, URZ ;  /* 0x0000003f10157290 */ /* 0x000fc4000fffe13f */
[----:B------:R-:W-:Y:S02]  /*fad0*/  USHF.R.U32.HI UR17, URZ, UR22, UR10 ;  /* 0x000000163f117299 */ /* 0x000fe4000801160a */
[----:B------:R-:W-:Y:S02]  /*fae0*/  UIADD3 UR9, UR8, -0x1, URZ ;  /* 0xffffffff08097890 */ /* 0x000fe4000fffe03f */
        /* <DEDUP_REMOVED lines=16> */
.L_x_272:
[----:B------:R-:W-:Y:S01]  /*fbf0*/  UISETP.NE.AND UP0, UPT, UR38, URZ, UPT ;  /* 0x0000003f2600728c */ /* 0x000fe2000bf05270 */
[----:B------:R-:W-:Y:S01]  /*fc00*/  IMAD.MOV.U32 R0, RZ, RZ, 0x1 ;  /* 0x00000001ff007424 */ /* 0x000fe200078e00ff */
[----:B------:R-:W-:Y:S01]  /*fc10*/  USHF.R.U64 UR4, UR16, UR24, UR17 ;  /* 0x0000001810047299 */ /* 0x000fe20008001211 */
[----:B------:R-:W-:Y:S01]  /*fc20*/  IMAD.U32 R19, RZ, RZ, UR6 ;  /* 0x00000006ff137e24 */ /* 0x000fe2000f8e00ff */
[----:B------:R-:W-:Y:S02]  /*fc30*/  ULOP3.LUT UR18, UR18, UR23, URZ, 0xc0, !UPT ;  /* 0x0000001712127292 */ /* 0x000fe4000f8ec03f */
[----:B------:R-:W-:Y:S02]  /*fc40*/  UIADD3 UR5, -UR4, URZ, URZ ;  /* 0x0000003f04057290 */ /* 0x000fe4000fffe13f */
[----:B------:R-:W-:Y:S02]  /*fc50*/  ULOP3.LUT UR9, UR12, UR9, URZ, 0xc0, !UPT ;  /* 0x000000090c097292 */ /* 0x000fe4000f8ec03f */
[----:B------:R-:W-:-:S02]  /*fc60*/  UIMAD UR4, UR13, UR4, UR18 ;  /* 0x000000040d0472a4 */ /* 0x000fc4000f8e0212 */
[----:B------:R-:W-:Y:S02]  /*fc70*/  @UP0 UIMAD UR22, UR26, UR21, UR19 ;  /* 0x000000151a1602a4 */ /* 0x000fe4000f8e0213 */
[----:B------:R-:W-:Y:S01]  /*fc80*/  UIMAD UR5, UR5, UR25, UR20 ;  /* 0x00000019050572a4 */ /* 0x000fe2000f8e0214 */
[----:B------:R-:W-:Y:S02]  /*fc90*/  ULDC UR7, c[0x0][0x610] ;  /* 0x0001840000077ab9 */ /* 0x000fe40000000800 */
[----:B------:R-:W-:Y:S02]  /*fca0*/  UIMAD UR4, UR4, UR7, UR22 ;  /* 0x00000007040472a4 */ /* 0x000fe4000f8e0216 */
[----:B------:R-:W-:-:S04]  /*fcb0*/  UIMAD UR5, UR5, UR8, UR9 ;  /* 0x00000008050572a4 */ /* 0x000fc8000f8e0209 */
[----:B------:R-:W-:Y:S02]  /*fcc0*/  USEL UR7, UR5, UR4, !UP0 ;  /* 0x0000000405077287 */ /* 0x000fe4000c000000 */
[----:B------:R-:W-:-:S04]  /*fcd0*/  USEL UR4, UR4, UR5, !UP0 ;  /* 0x0000000504047287 */ /* 0x000fc8000c000000 */
[----:B------:R-:W-:Y:S02]  /*fce0*/  IMAD.U32 R2, RZ, RZ, UR7 ;  /* 0x00000007ff027e24 */ /* 0x000fe4000f8e00ff */
[----:B------:R-:W-:-:S07]  /*fcf0*/  IMAD.U32 R18, RZ, RZ, UR4 ;  /* 0x00000004ff127e24 */ /* 0x000fce000f8e00ff */
.L_x_270:
[----:B------:R-:W-:Y:S02]  /*fd00*/  LOP3.LUT P0, RZ, R0, 0xff, RZ, 0xc0, !PT ;  /* 0x000000ff00ff7812 */ /* 0x000fe4000780c0ff */
[----:B------:R-:W-:-:S11]  /*fd10*/  LOP3.LUT R152, R152, 0x1, RZ, 0x3c, !PT ;  /* 0x0000000198987812 */ /* 0x000fd600078e3cff */
[----:B------:R-:W-:Y:S05]  /*fd20*/  @P0 BRA `(.L_x_273) ;  /* 0xffffff1400f40947 */ /* 0x000fea000383ffff */
[----:B------:R-:W-:Y:S05]  /*fd30*/  EXIT ;  /* 0x000000000000794d */ /* 0x000fea0003800000 */
.L_x_12:
[----:B------:R-:W-:-:S08]  /*fd40*/  ISETP.NE.AND P0, PT, RZ, UR8, PT ;  /* 0x00000008ff007c0c */ /* 0x000fd0000bf05270 */
[----:B-----5:R-:W0:-:S00]  /*fd50*/  USETMAXREG.DEALLOC.CTAPOOL 0x28 ;  /* 0x00000028000079c8 */ /* 0x020e0000080e0500 */
[----:B------:R-:W-:Y:S05]  /*fd60*/  @P0 EXIT ;  /* 0x000000000000094d */ /* 0x000fea0003800000 */
[----:B0-----:R-:W-:Y:S01]  /*fd70*/  LOP3.LUT P0, RZ, R5, 0xff, RZ, 0xc0, !PT ;  /* 0x000000ff05ff7812 */ /* 0x001fe2000780c0ff */
[----:B------:R-:W-:Y:S02]  /*fd80*/  IMAD.MOV.U32 R8, RZ, RZ, 0x1 ;  /* 0x00000001ff087424 */ /* 0x000fe400078e00ff */
[----:B------:R-:W-:-:S10]  /*fd90*/  IMAD.MOV.U32 R0, RZ, RZ, RZ ;  /* 0x000000ffff007224 */ /* 0x000fd400078e00ff */
[----:B------:R-:W-:Y:S05]  /*fda0*/  @!P0 BRA `(.L_x_274) ;  /* 0x0000000c00448947 */ /* 0x000fea0003800000 */
[----:B------:R-:W-:Y:S01]  /*fdb0*/  LOP3.LUT P0, RZ, R4, 0x1f, RZ, 0xc0, !PT ;  /* 0x0000001f04ff7812 */ /* 0x000fe2000780c0ff */
[----:B------:R-:W-:Y:S01]  /*fdc0*/  ULDC UR5, c[0x0][0x658] ;  /* 0x0001960000057ab9 */ /* 0x000fe20000000800 */
[----:B------:R-:W-:Y:S01]  /*fdd0*/  UMOV UR6, 0xffffffff ;  /* 0xffffffff00067882 */ /* 0x000fe20000000000 */
[----:B------:R-:W-:Y:S01]  /*fde0*/  BSSY B0, `(.L_x_274) ;  /* 0x00000cd000007945 */ /* 0x000fe20003800000 */
[----:B------:R-:W-:Y:S01]  /*fdf0*/  USHF.L.U32 UR6, UR6, UR5, URZ ;  /* 0x0000000506067299 */ /* 0x000fe2000800063f */
[C---:B------:R-:W-:Y:S01]  /*fe00*/  ISETP.NE.AND P3, PT, R3.reuse, RZ, PT ;  /* 0x000000ff0300720c */ /* 0x040fe20003f65270 */
[----:B------:R-:W-:Y:S01]  /*fe10*/  IMAD.MOV.U32 R9, RZ, RZ, 0x1 ;  /* 0x00000001ff097424 */ /* 0x000fe200078e00ff */
[----:B------:R-:W-:Y:S01]  /*fe20*/  ISETP.NE.OR P0, PT, R3, RZ, !P0 ;  /* 0x000000ff0300720c */ /* 0x000fe20004705670 */
[----:B------:R-:W-:Y:S01]  /*fe30*/  IMAD.MOV.U32 R8, RZ, RZ, 0x1 ;  /* 0x00000001ff087424 */ /* 0x000fe200078e00ff */
[----:B------:R-:W-:Y:S01]  /*fe40*/  ULDC UR4, c[0x0][0x600] ;  /* 0x0001800000047ab9 */ /* 0x000fe20000000800 */
[----:B------:R-:W-:Y:S01]  /*fe50*/  IMAD.MOV.U32 R0, RZ, RZ, RZ ;  /* 0x000000ffff007224 */ /* 0x000fe200078e00ff */
[----:B------:R-:W-:Y:S01]  /*fe60*/  UMOV UR7, 0x1 ;  /* 0x0000000100077882 */ /* 0x000fe20000000000 */
[----:B------:R-:W-:-:S02]  /*fe70*/  UIADD3 UR21, UR37, 0x1, URZ ;  /* 0x0000000125157890 */ /* 0x000fc4000fffe03f */
[----:B------:R-:W-:Y:S02]  /*fe80*/  ULOP3.LUT UR13, UR40, 0x2, URZ, 0xfc, !UPT ;  /* 0x00000002280d7892 */ /* 0x000fe4000f8efc3f */
[----:B------:R-:W-:Y:S02]  /*fe90*/  UIADD3 UR4, UR4, -0x1, URZ ;  /* 0xffffffff04047890 */ /* 0x000fe4000fffe03f */
[----:B------:R-:W-:Y:S02]  /*fea0*/  USHF.L.U32 UR5, UR7, UR5, URZ ;  /* 0x0000000507057299 */ /* 0x000fe4000800063f */
[----:B------:R-:W-:Y:S01]  /*feb0*/  ULOP3.LUT UR6, URZ, UR6, URZ, 0x33, !UPT ;  /* 0x000000063f067292 */ /* 0x000fe2000f8e333f */
[----:B------:R-:W-:-:S11]  /*fec0*/  ULDC.64 UR30, c[0x0][0x198] ;  /* 0x00006600001e7ab9 */ /* 0x000fd60000000a00 */
.L_x_286:
[----:B------:R-:W-:-:S03]  /*fed0*/  UMOV UR7, 0xffffffff ;  /* 0xffffffff00077882 */ /* 0x000fc60000000000 */
[----:B------:R-:W-:Y:S05]  /*fee0*/  BRA.DIV UR7, `(.L_x_275) ;  /* 0x0000000e07c47947 */ /* 0x000fea000b800000 */
[----:B------:R-:W-:-:S13]  /*fef0*/  ELECT P6, URZ, PT ;  /* 0x00000000003f782f */ /* 0x000fda00038c0000 */
.L_x_297:
[----:B------:R-:W0:Y:S01]  /*ff00*/  LDC R3, c[0x0][0x28c] ;  /* 0x0000a300ff037b82 */ /* 0x000e220000000800 */
[----:B------:R-:W-:Y:S01]  /*ff10*/  BSSY B1, `(.L_x_276) ;  /* 0x0000044000017945 */ /* 0x000fe20003800000 */
[----:B0-----:R-:W-:-:S13]  /*ff20*/  ISETP.LT.OR P6, PT, R3, 0x1, !P6 ;  /* 0x000000010300780c */ /* 0x001fda00077c1670 */
[----:B------:R-:W-:Y:S05]  /*ff30*/  @P6 BRA `(.L_x_277) ;  /* 0x0000000400046947 */ /* 0x000fea0003800000 */
[----:B------:R-:W-:Y:S02]  /*ff40*/  IMAD R6, R2, 0xf0, RZ ;  /* 0x000000f002067824 */ /* 0x000fe400078e02ff */
[----:B------:R-:W-:Y:S02]  /*ff50*/  IMAD.SHL.U32 R18, R18, 0x40, RZ ;  /* 0x0000004012127824 */ /* 0x000fe400078e00ff */
[----:B------:R-:W-:Y:S02]  /*ff60*/  IMAD.MOV.U32 R11, RZ, RZ, RZ ;  /* 0x000000ffff0b7224 */ /* 0x000fe400078e00ff */
[----:B------:R-:W-:Y:S02]  /*ff70*/  IMAD.U32 R12, RZ, RZ, UR21 ;  /* 0x00000015ff0c7e24 */ /* 0x000fe4000f8e00ff */
[----:B------:R-:W-:Y:S02]  /*ff80*/  IMAD.MOV.U32 R2, RZ, RZ, R8 ;  /* 0x000000ffff027224 */ /* 0x000fe400078e0008 */
[----:B------:R-:W-:-:S07]  /*ff90*/  IMAD.MOV.U32 R3, RZ, RZ, R0 ;  /* 0x000000ffff037224 */ /* 0x000fce00078e0000 */
.L_x_281:
[----:B------:R-:W0:Y:S01]  /*ffa0*/  S2R R5, SR_CgaCtaId ;  /* 0x0000000000057919 */ /* 0x000e220000008800 */
[----:B------:R-:W-:-:S04]  /*ffb0*/  MOV R4, 0x400 ;  /* 0x0000040000047802 */ /* 0x000fc80000000f00 */
[----:B0-----:R-:W-:Y:S02]  /*ffc0*/  LEA R10, R5, R4, 0x18 ;  /* 0x00000004050a7211 */ /* 0x001fe400078ec0ff */
[----:B------:R-:W-:Y:S01]  /*ffd0*/  SHF.L.U32 R4, R2, 0x1f, RZ ;  /* 0x0000001f02047819 */ /* 0x000fe200000006ff */
[----:B------:R-:W0:Y:S02]  /*ffe0*/  @!P3 LDC R5, c[0x0][0x500] ;  /* 0x00014000ff05bb82 */ /* 0x000e240000000800 */
[----:B------:R-:W-:-:S04]  /*fff0*/  IMAD R7, R3, 0x8, R10 ;  /* 0x0000000803077824 */ /* 0x000fc800078e020a */
[----:B------:R-:W1:Y:S02]  /*10000*/  SYNCS.PHASECHK.TRANS64.TRYWAIT P1, [R7+URZ+0x10], R4 ;  /* 0x00001004070075a7 */ /* 0x000e64000802017f */
[----:B-1----:R-:W-:Y:S05]  /*10010*/  @!P1 BRA `(.L_x_278) ;  /* 0x0000000c00989947 */ /* 0x002fea0003800000 */
.L_x_298:
[----:B------:R-:W-:Y:S01]  /*10020*/  UPRMT UR7, UR13, 0x9910, URZ ;  /* 0x000099100d077896 */ /* 0x000fe2000800003f */
[----:B0-----:R0:W-:Y:S03]  /*10030*/  @!P3 SYNCS.ARRIVE.TRANS64 RZ, [R7+URZ], R5 ;  /* 0x0000000507ffb9a7 */ /* 0x0011e6000800003f */
[----:B------:R-:W-:-:S06]  /*10040*/  UISETP.NE.AND UP0, UPT, UR7, 0x2, UPT ;  /* 0x000000020700788c */ /* 0x000fcc000bf05270 */
[----:B------:R-:W-:-:S13]  /*10050*/  PLOP3.LUT P1, PT, PT, PT, UP0, 0x80, 0x0 ;  /* 0x000000000000781c */ /* 0x000fda0003f2f008 */
[----:B0-----:R-:W-:Y:S05]  /*10060*/  @P1 BRA `(.L_x_279) ;  /* 0x0000000000041947 */ /* 0x001fea0003800000 */
[----:B------:R-:W-:Y:S01]  /*10070*/  BPT.TRAP 0x1 ;  /* 0x000000040000795c */ /* 0x000fe20000300000 */
.L_x_279:
[----:B------:R-:W-:Y:S05]  /*10080*/  @P0 BRA `(.L_x_280) ;  /* 0x0000000000040947 */ /* 0x000fea0003800000 */
[----:B------:R-:W-:Y:S01]  /*10090*/  BPT.TRAP 0x1 ;  /* 0x000000040000795c */ /* 0x000fe20000300000 */
.L_x_280:
[--C-:B-1----:R-:W-:Y:S01]  /*100a0*/  IMAD R4, R3, 0x4000, R10.reuse ;  /* 0x0000400003047824 */ /* 0x102fe200078e020a */
[----:B------:R-:W-:Y:S01]  /*100b0*/  R2UR UR34, R11 ;  /* 0x000000000b2272ca */ /* 0x000fe200000e0000 */
[----:B------:R-:W-:Y:S01]  /*100c0*/  IMAD R10, R3, 0xf000, R10 ;  /* 0x0000f000030a7824 */ /* 0x000fe200078e020a */
[----:B------:R-:W-:Y:S01]  /*100d0*/  R2UR UR33, R7 ;  /* 0x00000000072172ca */ /* 0x000fe200000e0000 */
[----:B------:R-:W-:Y:S01]  /*100e0*/  VIADD R12, R12, 0xffffffff ;  /* 0xffffffff0c0c7836 */ /* 0x000fe20000000000 */
[----:B------:R-:W-:Y:S01]  /*100f0*/  R2UR UR24, R4 ;  /* 0x00000000041872ca */ /* 0x000fe200000e0000 */
[----:B------:R-:W-:Y:S01]  /*10100*/  UIADD3 UR14, UP0, UR30, 0xf0, URZ ;  /* 0x000000f01e0e7890 */ /* 0x000fe2000ff1e03f */
[----:B------:R-:W-:Y:S01]  /*10110*/  R2UR UR8, R10 ;  /* 0x000000000a0872ca */ /* 0x000fe200000e0000 */
[----:B------:R-:W-:Y:S01]  /*10120*/  UIADD3 UR42, UP1, UR30, 0x1f0, URZ ;  /* 0x000001f01e2a7890 */ /* 0x000fe2000ff3e03f */
[----:B------:R-:W-:Y:S01]  /*10130*/  R2UR UR36, R19 ;  /* 0x00000000132472ca */ /* 0x000fe200000e0000 */
[----:B------:R-:W-:Y:S01]  /*10140*/  UIADD3.X UR15, URZ, UR31, URZ, UP0, !UPT ;  /* 0x0000001f3f0f7290 */ /* 0x000fe200087fe43f */
[----:B------:R-:W-:Y:S01]  /*10150*/  R2UR UR35, R18 ;  /* 0x00000000122372ca */ /* 0x000fe200000e0000 */
[----:B------:R-:W-:Y:S01]  /*10160*/  UIADD3.X UR43, URZ, UR31, URZ, UP1, !UPT ;  /* 0x0000001f3f2b7290 */ /* 0x000fe20008ffe43f */
[----:B------:R-:W-:Y:S01]  /*10170*/  R2UR UR19, R6 ;  /* 0x00000000061372ca */ /* 0x000fe200000e0000 */
[----:B------:R-:W-:Y:S01]  /*10180*/  UIADD3 UR26, UR34, 0x40, URZ ;  /* 0x00000040221a7890 */ /* 0x000fe2000fffe03f */
[----:B------:R-:W-:Y:S01]  /*10190*/  ISETP.GT.AND P2, PT, R12, 0x1, PT ;  /* 0x000000010c00780c */ /* 0x000fe20003f44270 */
[----:B------:R-:W-:Y:S01]  /*101a0*/  VIADD R3, R3, 0x1 ;  /* 0x0000000103037836 */ /* 0x000fe20000000000 */
[----:B------:R-:W-:Y:S01]  /*101b0*/  UMOV UR22, 0x0 ;  /* 0x0000000000167882 */ /* 0x000fe20000000000 */
[----:B------:R-:W-:Y:S01]  /*101c0*/  UIADD3 UR32, UR24, 0x100, URZ ;  /* 0x0000010018207890 */ /* 0x000fe2000fffe03f */
[----:B------:R-:W-:Y:S01]  /*101d0*/  VIADD R11, R11, 0x80 ;  /* 0x000000800b0b7836 */ /* 0x000fe20000000000 */
[----:B------:R-:W-:Y:S01]  /*101e0*/  UIADD3 UR24, UR24, 0x2100, URZ ;  /* 0x0000210018187890 */ /* 0x000fe2000fffe03f */
[----:B------:R-:W-:Y:S01]  /*101f0*/  ISETP.NE.AND P1, PT, R3, 0x2, PT ;  /* 0x000000020300780c */ /* 0x000fe20003f25270 */
[----:B------:R-:W-:-:S02]  /*10200*/  UIADD3 UR16, UR8, 0x8100, URZ ;  /* 0x0000810008107890 */ /* 0x000fc4000fffe03f */
[----:B------:R-:W-:Y:S01]  /*10210*/  UIADD3 UR8, UR8, 0xf900, URZ ;  /* 0x0000f90008087890 */ /* 0x000fe2000fffe03f */
[----:B------:R-:W-:Y:S01]  /*10220*/  SEL R5, RZ, 0x1, P1 ;  /* 0x00000001ff057807 */ /* 0x000fe20000800000 */
[----:B------:R-:W-:Y:S01]  /*10230*/  UMOV UR23, 0x10000000 ;  /* 0x1000000000177882 */ /* 0x000fe20000000000 */
[----:B------:R-:W-:Y:S01]  /*10240*/  UMOV UR25, UR33 ;  /* 0x0000002100197c82 */ /* 0x000fe20008000000 */
[----:B------:R-:W-:Y:S01]  /*10250*/  UMOV UR28, UR36 ;  /* 0x00000024001c7c82 */ /* 0x000fe20008000000 */
[----:B------:R-:W-:Y:S01]  /*10260*/  UMOV UR27, UR35 ;  /* 0x00000023001b7c82 */ /* 0x000fe20008000000 */
[----:B------:R-:W-:Y:S01]  /*10270*/  UMOV UR17, UR33 ;  /* 0x0000002100117c82 */ /* 0x000fe20008000000 */
[----:B------:R-:W-:Y:S01]  /*10280*/  UMOV UR18, UR34 ;  /* 0x0000002200127c82 */ /* 0x000fe20008000000 */
[----:B------:R-:W-:Y:S01]  /*10290*/  UMOV UR20, UR36 ;  /* 0x0000002400147c82 */ /* 0x000fe20008000000 */
[----:B------:R0:W-:Y:S01]  /*102a0*/  UTMALDG.3D [UR32], [UR14], desc[UR22] ;  /* 0x000016200e0075b4 */ /* 0x0001e20008011000 */
[----:B------:R-:W-:Y:S01]  /*102b0*/  UMOV UR9, UR33 ;  /* 0x0000002100097c82 */ /* 0x000fe20008000000 */
[----:B------:R-:W-:Y:S01]  /*102c0*/  UMOV UR11, UR19 ;  /* 0x00000013000b7c82 */ /* 0x000fe20008000000 */
[----:B------:R-:W-:Y:S01]  /*102d0*/  UMOV UR12, UR36 ;  /* 0x00000024000c7c82 */ /* 0x000fe20008000000 */
[----:B------:R-:W-:Y:S01]  /*102e0*/  UMOV UR10, UR26 ;  /* 0x0000001a000a7c82 */ /* 0x000fe20008000000 */
[----:B------:R-:W-:-:S02]  /*102f0*/  LOP3.LUT R2, R2, R5, RZ, 0x3c, !PT ;  /* 0x0000000502027212 */ /* 0x000fc400078e3cff */
[----:B------:R-:W-:Y:S01]  /*10300*/  SEL R3, R3, RZ, P1 ;  /* 0x000000ff03037207 */ /* 0x000fe20000800000 */
[----:B------:R0:W-:Y:S01]  /*10310*/  UTMALDG.3D [UR24], [UR14], desc[UR22] ;  /* 0x000016180e0075b4 */ /* 0x0001e20008011000 */
[----:B------:R0:W-:Y:S01]  /*10320*/  UTMALDG.3D [UR16], [UR42], desc[UR22] ;  /* 0x000016102a0075b4 */ /* 0x0001e20008011000 */
[----:B------:R0:W-:Y:S02]  /*10330*/  UTMALDG.3D [UR8], [UR42], desc[UR22] ;  /* 0x000016082a0075b4 */ /* 0x0001e40008011000 */
[----:B0-----:R-:W-:Y:S05]  /*10340*/  @P2 BRA `(.L_x_281) ;  /* 0xfffffffc00142947 */ /* 0x001fea000383ffff */
.L_x_277:
[----:B------:R-:W-:Y:S05]  /*10350*/  BSYNC B1 ;  /* 0x0000000000017941 */ /* 0x000fea0003800000 */
.L_x_276:
[----:B------:R-:W-:Y:S01]  /*10360*/  LOP3.LUT P4, RZ, R9, 0xff, RZ, 0xc0, !PT ;  /* 0x000000ff09ff7812 */ /* 0x000fe2000788c0ff */
[----:B------:R-:W-:Y:S01]  /*10370*/  VIADD R0, R0, UR37 ;  /* 0x0000002500007c36 */ /* 0x000fe20008000000 */
[----:B------:R-:W-:Y:S01]  /*10380*/  ULDC.64 UR8, c[0x0][0x650] ;  /* 0x0001940000087ab9 */ /* 0x000fe20000000a00 */
[----:B------:R-:W-:Y:S01]  /*10390*/  BSSY B1, `(.L_x_282) ;  /* 0x000006f000017945 */ /* 0x000fe20003800000 */
[----:B------:R-:W-:Y:S01]  /*103a0*/  IMAD.MOV.U32 R18, RZ, RZ, -0x1 ;  /* 0xffffffffff127424 */ /* 0x000fe200078e00ff */
[----:B------:R-:W-:Y:S01]  /*103b0*/  PRMT R9, RZ, 0x7610, R9 ;  /* 0x00007610ff097816 */ /* 0x000fe20000000009 */
[----:B------:R-:W-:Y:S01]  /*103c0*/  IMAD.MOV.U32 R19, RZ, RZ, -0x1 ;  /* 0xffffffffff137424 */ /* 0x000fe200078e00ff */
[C---:B------:R-:W-:Y:S02]  /*103d0*/  ISETP.GT.U32.AND P1, PT, R0.reuse, 0x1, PT ;  /* 0x000000010000780c */ /* 0x040fe40003f24070 */
[----:B------:R-:W-:Y:S02]  /*103e0*/  SHF.R.U32.HI R2, RZ, 0x1, R0 ;  /* 0x00000001ff027819 */ /* 0x000fe40000011600 */
[----:B------:R-:W-:-:S02]  /*103f0*/  LOP3.LUT R0, R0, 0x1, RZ, 0xc0, !PT ;  /* 0x0000000100007812 */ /* 0x000fc400078ec0ff */
[----:B------:R-:W0:Y:S01]  /*10400*/  @P4 S2R R4, SR_CgaCtaId ;  /* 0x0000000000044919 */ /* 0x000e220000008800 */
[----:B------:R-:W-:Y:S02]  /*10410*/  @P4 MOV R3, 0x400 ;  /* 0x0000040000034802 */ /* 0x000fe40000000f00 */
[----:B------:R-:W-:-:S04]  /*10420*/  LOP3.LUT R2, R2, 0x1, RZ, 0xc0, !PT ;  /* 0x0000000102027812 */ /* 0x000fc800078ec0ff */
[----:B------:R-:W-:Y:S02]  /*10430*/  ISETP.NE.U32.AND P2, PT, R2, 0x1, PT ;  /* 0x000000010200780c */ /* 0x000fe40003f45070 */
[----:B0-----:R-:W-:Y:S01]  /*10440*/  @P4 LEA R3, R4, R3, 0x18 ;  /* 0x0000000304034211 */ /* 0x001fe200078ec0ff */
[----:B------:R-:W-:-:S03]  /*10450*/  IMAD.U32 R4, RZ, RZ, UR37 ;  /* 0x00000025ff047e24 */ /* 0x000fc6000f8e00ff */
[----:B------:R0:W-:Y:S01]  /*10460*/  @P4 SYNCS.ARRIVE.TRANS64.A1T0 RZ, [R3+URZ+0x58], RZ ;  /* 0x000058ff03ff49a7 */ /* 0x0001e2000810003f */
[----:B------:R-:W-:Y:S02]  /*10470*/  IADD3 R16, P4, R16, UR48, RZ ;  /* 0x0000003010107c10 */ /* 0x000fe4000ff9e0ff */
[----:B------:R-:W-:Y:S02]  /*10480*/  ISETP.LT.U32.AND P1, PT, R4, 0x2, P1 ;  /* 0x000000020400780c */ /* 0x000fe40000f21070 */
[----:B------:R-:W-:Y:S02]  /*10490*/  IADD3.X R17, R17, UR39, RZ, P4, !PT ;  /* 0x0000002711117c10 */ /* 0x000fe4000a7fe4ff */
[----:B------:R-:W-:Y:S02]  /*104a0*/  ISETP.GE.U32.AND P4, PT, R16, UR8, PT ;  /* 0x0000000810007c0c */ /* 0x000fe4000bf86070 */
[----:B0-----:R-:W-:Y:S02]  /*104b0*/  SEL R3, RZ, 0x1, !P1 ;  /* 0x00000001ff037807 */ /* 0x001fe40004800000 */
[----:B------:R-:W-:-:S02]  /*104c0*/  ISETP.GE.U32.AND.EX P1, PT, R17, UR9, PT, P4 ;  /* 0x0000000911007c0c */ /* 0x000fc4000bf26140 */
[----:B------:R-:W-:-:S04]  /*104d0*/  ISETP.GT.U32.AND P2, PT, R4, 0x1, !P2 ;  /* 0x000000010400780c */ /* 0x000fc80005744070 */
[----:B------:R-:W-:-:S04]  /*104e0*/  SEL R2, RZ, 0x1, !P2 ;  /* 0x00000001ff027807 */ /* 0x000fc80005000000 */
[--C-:B------:R-:W-:Y:S01]  /*104f0*/  LOP3.LUT R8, R2, R8, R3.reuse, 0x96, !PT ;  /* 0x0000000802087212 */ /* 0x100fe200078e9603 */
[----:B------:R-:W-:Y:S01]  /*10500*/  IMAD.MOV.U32 R2, RZ, RZ, -0x1 ;  /* 0xffffffffff027424 */ /* 0x000fe200078e00ff */
[----:B------:R-:W-:Y:S01]  /*10510*/  PRMT R3, RZ, 0x7610, R3 ;  /* 0x00007610ff037816 */ /* 0x000fe20000000003 */
[----:B------:R-:W-:Y:S06]  /*10520*/  @P1 BRA `(.L_x_283) ;  /* 0x0000000400541947 */ /* 0x000fec0003800000 */
[----:B------:R-:W0:Y:S01]  /*10530*/  S2UR UR7, SR_CTAID.X ;  /* 0x00000000000779c3 */ /* 0x000e220000002500 */
[----:B------:R-:W-:Y:S01]  /*10540*/  ULDC.64 UR8, c[0x0][0x628] ;  /* 0x00018a0000087ab9 */ /* 0x000fe20000000a00 */
[----:B------:R-:W-:Y:S01]  /*10550*/  ULDC UR10, c[0x0][0x150] ;  /* 0x00005400000a7ab9 */ /* 0x000fe20000000800 */
[----:B------:R-:W-:Y:S01]  /*10560*/  ISETP.NE.U32.AND P1, PT, RZ, UR8, PT ;  /* 0x00000008ff007c0c */ /* 0x000fe2000bf25070 */
[----:B------:R-:W-:Y:S01]  /*10570*/  ULDC UR11, c[0x0][0x630] ;  /* 0x00018c00000b7ab9 */ /* 0x000fe20000000800 */
[----:B------:R-:W-:Y:S01]  /*10580*/  ULDC UR14, c[0x0][0x154] ;  /* 0x00005500000e7ab9 */ /* 0x000fe20000000800 */
[----:B------:R-:W-:Y:S01]  /*10590*/  IMAD.MOV.U32 R2, RZ, RZ, R16 ;  /* 0x000000ffff027224 */ /* 0x000fe200078e0010 */
[----:B------:R-:W-:Y:S01]  /*105a0*/  ISETP.NE.AND.EX P1, PT, RZ, UR9, PT, P1 ;  /* 0x00000009ff007c0c */ /* 0x000fe2000bf25310 */
[----:B------:R-:W1:Y:S01]  /*105b0*/  S2UR UR12, SR_CTAID.Y ;  /* 0x00000000000c79c3 */ /* 0x000e620000002600 */
[----:B0-----:R-:W-:-:S05]  /*105c0*/  I2FP.F32.U32 R3, UR7 ;  /* 0x0000000700037c45 */ /* 0x001fca0008201000 */
[----:B------:R-:W-:Y:S01]  /*105d0*/  FMUL R10, R3, UR10 ;  /* 0x0000000a030a7c20 */ /* 0x000fe20008400000 */
[----:B------:R-:W-:-:S05]  /*105e0*/  IMAD.MOV.U32 R3, RZ, RZ, R17 ;  /* 0x000000ffff037224 */ /* 0x000fca00078e0011 */
[----:B------:R-:W-:Y:S05]  /*105f0*/  @!P1 BRA `(.L_x_284) ;  /* 0x0000000000289947 */ /* 0x000fea0003800000 */
[----:B------:R-:W-:Y:S02]  /*10600*/  ULDC UR10, c[0x0][0x634] ;  /* 0x00018d00000a7ab9 */ /* 0x000fe40000000800 */
[----:B------:R-:W-:-:S05]  /*10610*/  IADD3 R7, P1, R16, UR10, RZ ;  /* 0x0000000a10077c10 */ /* 0x000fca000ff3e0ff */
[----:B------:R-:W-:-:S04]  /*10620*/  IMAD.X R11, RZ, RZ, R17, P1 ;  /* 0x000000ffff0b7224 */ /* 0x000fc800008e0611 */
[----:B------:R-:W-:-:S04]  /*10630*/  IMAD.WIDE.U32 R4, R11, UR8, RZ ;  /* 0x000000080b047c25 */ /* 0x000fc8000f8e00ff */
[----:B------:R-:W-:-:S04]  /*10640*/  IMAD.WIDE.U32 R4, P1, R7, UR9, R4 ;  /* 0x0000000907047c25 */ /* 0x000fc8000f820004 */
[----:B------:R-:W-:-:S04]  /*10650*/  IMAD.WIDE.U32 R6, R7, UR8, RZ ;  /* 0x0000000807067c25 */ /* 0x000fc8000f8e00ff */
[----:B------:R-:W-:Y:S01]  /*10660*/  IMAD.X R3, RZ, RZ, RZ, P1 ;  /* 0x000000ffff037224 */ /* 0x000fe200008e06ff */
[----:B------:R-:W-:Y:S01]  /*10670*/  IADD3 RZ, P1, R7, R4, RZ ;  /* 0x0000000407ff7210 */ /* 0x000fe20007f3e0ff */
[----:B------:R-:W-:-:S04]  /*10680*/  IMAD.MOV.U32 R2, RZ, RZ, R5 ;  /* 0x000000ffff027224 */ /* 0x000fc800078e0005 */
[----:B------:R-:W-:-:S08]  /*10690*/  IMAD.WIDE.U32.X R2, R11, UR9, R2, P1 ;  /* 0x000000090b027c25 */ /* 0x000fd000088e0402 */
.L_x_284:
[--C-:B------:R-:W-:Y:S01]  /*106a0*/  SHF.R.U64 R19, R2, UR11, R3.reuse ;  /* 0x0000000b02137c19 */ /* 0x100fe20008001203 */
[----:B------:R-:W0:Y:S01]  /*106b0*/  F2I.U32.TRUNC.NTZ R10, R10 ;  /* 0x0000000a000a7305 */ /* 0x000e22000020f000 */
[----:B------:R-:W-:Y:S01]  /*106c0*/  SHF.R.U32.HI R2, RZ, UR11, R3 ;  /* 0x0000000bff027c19 */ /* 0x000fe20008011603 */
[----:B------:R-:W-:Y:S01]  /*106d0*/  ULDC.64 UR8, c[0x0][0x620] ;  /* 0x0001880000087ab9 */ /* 0x000fe20000000a00 */
[----:B------:R-:W-:Y:S01]  /*106e0*/  IADD3 R5, P1, RZ, -R19, RZ ;  /* 0x80000013ff057210 */ /* 0x000fe20007f3e0ff */
[----:B------:R-:W2:Y:S01]  /*106f0*/  LDC R15, c[0x0][0x610] ;  /* 0x00018400ff0f7b82 */ /* 0x000ea20000000800 */
[----:B-1----:R-:W-:Y:S01]  /*10700*/  I2FP.F32.U32 R4, UR12 ;  /* 0x0000000c00047c45 */ /* 0x002fe20008201000 */
[----:B------:R-:W-:Y:S01]  /*10710*/  ULDC UR11, c[0x0][0x658] ;  /* 0x00019600000b7ab9 */ /* 0x000fe20000000800 */
[----:B------:R-:W-:Y:S01]  /*10720*/  ULDC UR16, c[0x0][0x648] ;  /* 0x0001920000107ab9 */ /* 0x000fe20000000800 */
[----:B------:R-:W-:Y:S02]  /*10730*/  IMAD.X R2, RZ, RZ, ~R2, P1 ;  /* 0x000000ffff027224 */ /* 0x000fe400008e0e02 */
[----:B------:R-:W-:Y:S01]  /*10740*/  FMUL R6, R4, UR14 ;  /* 0x0000000e04067c20 */ /* 0x000fe20008400000 */
[----:B------:R-:W-:Y:S01]  /*10750*/  ULDC.64 UR14, c[0x0][0x640] ;  /* 0x00019000000e7ab9 */ /* 0x000fe20000000a00 */
[----:B------:R-:W-:Y:S01]  /*10760*/  IMAD R4, R2, UR8, RZ ;  /* 0x0000000802047c24 */ /* 0x000fe2000f8e02ff */
[----:B------:R-:W-:Y:S01]  /*10770*/  ISETP.NE.U32.AND P1, PT, RZ, UR14, PT ;  /* 0x0000000eff007c0c */ /* 0x000fe2000bf25070 */
[C---:B------:R-:W-:Y:S01]  /*10780*/  IMAD.WIDE.U32 R2, R5.reuse, UR8, R16 ;  /* 0x0000000805027c25 */ /* 0x040fe2000f8e0010 */
[----:B0-----:R-:W-:Y:S01]  /*10790*/  R2UR UR8, R10 ;  /* 0x000000000a0872ca */ /* 0x001fe200000e0000 */
[----:B------:R-:W0:Y:S01]  /*107a0*/  F2I.U32.TRUNC.NTZ R6, R6 ;  /* 0x0000000600067305 */ /* 0x000e22000020f000 */
[----:B------:R-:W-:Y:S01]  /*107b0*/  ISETP.NE.AND.EX P1, PT, RZ, UR15, PT, P1 ;  /* 0x0000000fff007c0c */ /* 0x000fe2000bf25310 */
[----:B------:R-:W-:Y:S01]  /*107c0*/  IMAD R5, R5, UR9, R4 ;  /* 0x0000000905057c24 */ /* 0x000fe2000f8e0204 */
[----:B------:R-:W-:-:S03]  /*107d0*/  ULDC UR9, c[0x0][0x618] ;  /* 0x0001860000097ab9 */ /* 0x000fc60000000800 */
[----:B------:R-:W-:-:S05]  /*107e0*/  IMAD.IADD R3, R3, 0x1, R5 ;  /* 0x0000000103037824 */ /* 0x000fca00078e0205 */
[--C-:B------:R-:W-:Y:S02]  /*107f0*/  SHF.R.U64 R10, R2, UR9, R3.reuse ;  /* 0x00000009020a7c19 */ /* 0x100fe40008001203 */
[----:B------:R-:W-:Y:S01]  /*10800*/  SHF.R.U32.HI R3, RZ, UR9, R3 ;  /* 0x00000009ff037c19 */ /* 0x000fe20008011603 */
[----:B------:R-:W-:Y:S01]  /*10810*/  ULDC UR9, c[0x0][0x608] ;  /* 0x0001820000097ab9 */ /* 0x000fe20000000800 */
[----:B0-----:R-:W-:Y:S02]  /*10820*/  R2UR UR10, R6 ;  /* 0x00000000060a72ca */ /* 0x001fe400000e0000 */
[--C-:B------:R-:W-:Y:S02]  /*10830*/  SHF.R.U64 R12, R10, UR9, R3.reuse ;  /* 0x000000090a0c7c19 */ /* 0x100fe40008001203 */
[----:B------:R-:W-:Y:S01]  /*10840*/  SHF.R.U32.HI R3, RZ, UR9, R3 ;  /* 0x00000009ff037c19 */ /* 0x000fe20008011603 */
[----:B------:R-:W-:-:S03]  /*10850*/  UIADD3 UR9, -UR8, URZ, URZ ;  /* 0x0000003f08097290 */ /* 0x000fc6000fffe13f */
[--C-:B------:R-:W-:Y:S01]  /*10860*/  SHF.R.U64 R13, R12, UR11, R3.reuse ;  /* 0x0000000b0c0d7c19 */ /* 0x100fe20008001203 */
[----:B------:R-:W-:Y:S01]  /*10870*/  ULDC UR8, c[0x0][0x144] ;  /* 0x0000510000087ab9 */ /* 0x000fe20000000800 */
[----:B------:R-:W-:-:S03]  /*10880*/  SHF.R.U32.HI R3, RZ, UR11, R3 ;  /* 0x0000000bff037c19 */ /* 0x000fc60008011603 */
[----:B------:R-:W-:Y:S01]  /*10890*/  IMAD.MOV.U32 R2, RZ, RZ, R13 ;  /* 0x000000ffff027224 */ /* 0x000fe200078e000d */
[----:B------:R-:W-:Y:S06]  /*108a0*/  @!P1 BRA `(.L_x_285) ;  /* 0x0000000000289947 */ /* 0x000fec0003800000 */
        /* <DEDUP_REMOVED lines=10> */
.L_x_285:
[----:B------:R-:W-:Y:S01]  /*10950*/  UISETP.NE.AND UP0, UPT, UR38, URZ, UPT ;  /* 0x0000003f2600728c */ /* 0x000fe2000bf05270 */
[----:B------:R-:W-:Y:S01]  /*10960*/  SHF.R.U64 R3, R2, UR16, R3 ;  /* 0x0000001002037c19 */ /* 0x000fe20008001203 */
[----:B------:R-:W-:Y:S01]  /*10970*/  UIADD3 UR10, -UR10, URZ, URZ ;  /* 0x0000003f0a0a7290 */ /* 0x000fe2000fffe13f */
[----:B------:R-:W-:Y:S01]  /*10980*/  LOP3.LUT R2, R12, UR6, RZ, 0xc0, !PT ;  /* 0x000000060c027c12 */ /* 0x000fe2000f8ec0ff */
[----:B------:R-:W-:Y:S01]  /*10990*/  UIMAD UR7, UR8, UR9, UR7 ;  /* 0x00000009080772a4 */ /* 0x000fe2000f8e0207 */
[----:B------:R-:W-:Y:S01]  /*109a0*/  LOP3.LUT R5, R10, UR4, RZ, 0xc0, !PT ;  /* 0x000000040a057c12 */ /* 0x000fe2000f8ec0ff */
[----:B------:R-:W-:Y:S01]  /*109b0*/  IMAD.MOV R4, RZ, RZ, -R3 ;  /* 0x000000ffff047224 */ /* 0x000fe200078e0a03 */
[----:B------:R-:W-:Y:S01]  /*109c0*/  ULDC UR8, c[0x0][0x148] ;  /* 0x0000520000087ab9 */ /* 0x000fe20000000800 */
[----:B------:R-:W-:Y:S01]  /*109d0*/  IMAD R18, R3, UR5, R2 ;  /* 0x0000000503127c24 */ /* 0x000fe2000f8e0202 */
[----:B------:R-:W-:Y:S01]  /*109e0*/  PLOP3.LUT P1, PT, PT, PT, UP0, 0x80, 0x0 ;  /* 0x000000000000781c */ /* 0x000fe20003f2f008 */
[----:B------:R-:W-:Y:S01]  /*109f0*/  IMAD.MOV.U32 R3, RZ, RZ, 0x1 ;  /* 0x00000001ff037424 */ /* 0x000fe200078e00ff */
[----:B------:R-:W-:-:S03]  /*10a00*/  @UP0 UIMAD UR7, UR8, UR10, UR12 ;  /* 0x0000000a080702a4 */ /* 0x000fc6000f8e020c */
[----:B------:R-:W-:Y:S02]  /*10a10*/  ULDC UR8, c[0x0][0x638] ;  /* 0x00018e0000087ab9 */ /* 0x000fe40000000800 */
[----:B------:R-:W-:Y:S02]  /*10a20*/  IMAD R2, R4, UR8, R13 ;  /* 0x0000000804027c24 */ /* 0x000fe4000f8e020d */
[----:B--2---:R-:W-:Y:S01]  /*10a30*/  IMAD R18, R18, R15, UR7 ;  /* 0x0000000712127e24 */ /* 0x004fe2000f8e020f */
[----:B------:R-:W-:Y:S02]  /*10a40*/  ULDC UR7, c[0x0][0x600] ;  /* 0x0001800000077ab9 */ /* 0x000fe40000000800 */
[----:B------:R-:W-:-:S05]  /*10a50*/  IMAD R5, R2, UR7, R5 ;  /* 0x0000000702057c24 */ /* 0x000fca000f8e0205 */
[----:B------:R-:W-:Y:S02]  /*10a60*/  SEL R2, R5, R18, !P1 ;  /* 0x0000001205027207 */ /* 0x000fe40004800000 */
[----:B------:R-:W-:-:S07]  /*10a70*/  SEL R18, R18, R5, !P1 ;  /* 0x0000000512127207 */ /* 0x000fce0004800000 */
.L_x_283:
[----:B------:R-:W-:Y:S05]  /*10a80*/  BSYNC B1 ;  /* 0x0000000000017941 */ /* 0x000fea0003800000 */
.L_x_282:
[----:B------:R-:W-:-:S13]  /*10a90*/  LOP3.LUT P1, RZ, R3, 0xff, RZ, 0xc0, !PT ;  /* 0x000000ff03ff7812 */ /* 0x000fda000782c0ff */
[----:B------:R-:W-:Y:S05]  /*10aa0*/  @P1 BRA `(.L_x_286) ;  /* 0xfffffff400081947 */ /* 0x000fea000383ffff */
[----:B------:R-:W-:Y:S05]  /*10ab0*/  BSYNC B0 ;  /* 0x0000000000007941 */ /* 0x000fea0003800000 */
.L_x_274:
[----:B------:R-:W-:-:S03]  /*10ac0*/  UMOV UR7, 0xffffffff ;  /* 0xffffffff00077882 */ /* 0x000fc60000000000 */
[----:B------:R-:W-:Y:S05]  /*10ad0*/  BRA.DIV UR7, `(.L_x_287) ;  /* 0x0000000207fc7947 */ /* 0x000fea000b800000 */
[----:B------:R-:W-:-:S13]  /*10ae0*/  ELECT P6, URZ, PT ;  /* 0x00000000003f782f */ /* 0x000fda00038c0000 */
.L_x_301:
[----:B------:R-:W-:Y:S04]  /*10af0*/  BSSY B0, `(.L_x_288) ;  /* 0x000001a000007945 */ /* 0x000fe80003800000 */
[----:B------:R-:W-:Y:S05]  /*10b00*/  @!P6 BRA `(.L_x_289) ;  /* 0x000000000060e947 */ /* 0x000fea0003800000 */
[----:B------:R-:W-:-:S04]  /*10b10*/  ULOP3.LUT UR7, UR40, 0x2, URZ, 0xfc, !UPT ;  /* 0x0000000228077892 */ /* 0x000fc8000f8efc3f */
[----:B------:R-:W-:-:S06]  /*10b20*/  UISETP.NE.AND UP0, UPT, UR7, 0x3, UPT ;  /* 0x000000030700788c */ /* 0x000fcc000bf05270 */
[----:B------:R-:W-:-:S13]  /*10b30*/  PLOP3.LUT P0, PT, PT, PT, UP0, 0x80, 0x0 ;  /* 0x000000000000781c */ /* 0x000fda0003f0f008 */
[----:B------:R-:W-:Y:S05]  /*10b40*/  @!P0 BRA `(.L_x_290) ;  /* 0x0000000000048947 */ /* 0x000fea0003800000 */
[----:B------:R-:W-:Y:S01]  /*10b50*/  BPT.TRAP 0x1 ;  /* 0x000000040000795c */ /* 0x000fe20000300000 */
.L_x_290:
[----:B------:R-:W0:Y:S01]  /*10b60*/  S2R R3, SR_CgaCtaId ;  /* 0x0000000000037919 */ /* 0x000e220000008800 */
[----:B------:R-:W-:-:S04]  /*10b70*/  MOV R2, 0x400 ;  /* 0x0000040000027802 */ /* 0x000fc80000000f00 */
[----:B0-----:R-:W-:Y:S02]  /*10b80*/  LEA R3, R3, R2, 0x18 ;  /* 0x0000000203037211 */ /* 0x001fe400078ec0ff */
[----:B------:R-:W-:-:S03]  /*10b90*/  SHF.L.U32 R2, R8, 0x1f, RZ ;  /* 0x0000001f08027819 */ /* 0x000fc600000006ff */
[----:B------:R-:W-:-:S04]  /*10ba0*/  VIADD R3, R3, 0x10 ;  /* 0x0000001003037836 */ /* 0x000fc80000000000 */
[C---:B------:R-:W-:Y:S02]  /*10bb0*/  IMAD R7, R0.reuse, 0x8, R3 ;  /* 0x0000000800077824 */ /* 0x040fe400078e0203 */
[----:B------:R-:W-:Y:S02]  /*10bc0*/  VIADD R0, R0, 0x1 ;  /* 0x0000000100007836 */ /* 0x000fe40000000000 */
[----:B------:R-:W0:Y:S03]  /*10bd0*/  SYNCS.PHASECHK.TRANS64.TRYWAIT P0, [R7+URZ], R2 ;  /* 0x00000002070075a7 */ /* 0x000e26000800017f */
[----:B------:R-:W-:-:S04]  /*10be0*/  ISETP.NE.AND P1, PT, R0, 0x2, PT ;  /* 0x000000020000780c */ /* 0x000fc80003f25270 */
[----:B------:R-:W-:Y:S02]  /*10bf0*/  SEL R5, RZ, 0x1, P1 ;  /* 0x00000001ff057807 */ /* 0x000fe40000800000 */
[----:B------:R-:W-:Y:S02]  /*10c00*/  SEL R0, R0, RZ, P1 ;  /* 0x000000ff00007207 */ /* 0x000fe40000800000 */
[----:B------:R-:W-:Y:S01]  /*10c10*/  LOP3.LUT R5, R8, R5, RZ, 0x3c, !PT ;  /* 0x0000000508057212 */ /* 0x000fe200078e3cff */
[----:B0-----:R-:W-:Y:S06]  /*10c20*/  @!P0 BRA `(.L_x_291) ;  /* 0x0000000000c88947 */ /* 0x001fec0003800000 */
.L_x_302:
[----:B------:R-:W-:Y:S01]  /*10c30*/  IMAD R3, R0, 0x8, R3 ;  /* 0x0000000800037824 */ /* 0x000fe200078e0203 */
[----:B------:R-:W-:-:S07]  /*10c40*/  SHF.L.U32 R0, R5, 0x1f, RZ ;  /* 0x0000001f05007819 */ /* 0x000fce00000006ff */
.L_x_292:
[----:B-1----:R1:W2:Y:S02]  /*10c50*/  SYNCS.PHASECHK.TRANS64.TRYWAIT P0, [R3+URZ], R0 ;  /* 0x00000000030075a7 */ /* 0x0022a4000800017f */
[----:B--2---:R-:W-:Y:S05]  /*10c60*/  @!P0 NANOSLEEP.SYNCS 0x989680 ;  /* 0x009896800000895d */ /* 0x004fea0003900000 */
[----:B------:R-:W2:Y:S02]  /*10c70*/  @!P0 SYNCS.PHASECHK.TRANS64 P0, [R3+URZ], R0 ;  /* 0x00000000030085a7 */ /* 0x000ea4000800007f */
[----:B--2---:R-:W-:Y:S05]  /*10c80*/  @!P0 BRA `(.L_x_292) ;  /* 0xfffffffc00f08947 */ /* 0x004fea000383ffff */
.L_x_289:
[----:B------:R-:W-:Y:S05]  /*10c90*/  BSYNC B0 ;  /* 0x0000000000007941 */ /* 0x000fea0003800000 */
.L_x_288:
[----:B------:R-:W-:Y:S05]  /*10ca0*/  EXIT ;  /* 0x000000000000794d */ /* 0x000fea0003800000 */
.L_x_14:
[----:B0-----:R0:W1:Y:S02]  /*10cb0*/  SYNCS.PHASECHK.TRANS64.TRYWAIT P0, [R149+URZ], R0 ;  /* 0x00000000950075a7 */ /* 0x001064000800017f */
[----:B-1----:R-:W-:Y:S05]  /*10cc0*/  @!P0 NANOSLEEP.SYNCS 0x989680 ;  /* 0x009896800000895d */ /* 0x002fea0003900000 */
[----:B------:R-:W1:Y:S02]  /*10cd0*/  @!P0 SYNCS.PHASECHK.TRANS64 P0, [R149+URZ], R0 ;  /* 0x00000000950085a7 */ /* 0x000e64000800007f */
[----:B-1----:R-:W-:Y:S05]  /*10ce0*/  @!P0 BRA `(.L_x_14) ;  /* 0xfffffffc00f08947 */ /* 0x002fea000383ffff */
[----:B------:R-:W-:Y:S05]  /*10cf0*/  BRA `(.L_x_293) ;  /* 0xffffff0800147947 */ /* 0x000fea000383ffff */
.L_x_19:
[----:B-1----:R1:W2:Y:S02]  /*10d00*/  SYNCS.PHASECHK.TRANS64.TRYWAIT P1, [R3+URZ], R0 ;  /* 0x00000000030075a7 */ /* 0x0022a4000802017f */
[----:B--2---:R-:W-:Y:S05]  /*10d10*/  @!P1 NANOSLEEP.SYNCS 0x989680 ;  /* 0x009896800000995d */ /* 0x004fea0003900000 */
[----:B------:R-:W2:Y:S02]  /*10d20*/  @!P1 SYNCS.PHASECHK.TRANS64 P1, [R3+URZ], R0 ;  /* 0x00000000030095a7 */ /* 0x000ea4000802007f */
[----:B--2---:R-:W-:Y:S05]  /*10d30*/  @!P1 BRA `(.L_x_19) ;  /* 0xfffffffc00f09947 */ /* 0x004fea000383ffff */
[----:B------:R-:W-:Y:S05]  /*10d40*/  BRA `(.L_x_18) ;  /* 0xffffff0800847947 */ /* 0x000fea000383ffff */
.L_x_24:
[----:B-1----:R-:W-:-:S04]  /*10d50*/  IMAD.U32 R4, RZ, RZ, UR8 ;  /* 0x00000008ff047e24 */ /* 0x002fc8000f8e00ff */
[----:B------:R1:W2:Y:S03]  /*10d60*/  SYNCS.PHASECHK.TRANS64.TRYWAIT P1, [R4+URZ], R3 ;  /* 0x00000003040075a7 */ /* 0x0002a6000802017f */
[----:B--2---:R-:W-:Y:S05]  /*10d70*/  @!P1 NANOSLEEP.SYNCS 0x989680 ;  /* 0x009896800000995d */ /* 0x004fea0003900000 */
[----:B------:R-:W2:Y:S02]  /*10d80*/  @!P1 SYNCS.PHASECHK.TRANS64 P1, [R4+URZ], R3 ;  /* 0x00000003040095a7 */ /* 0x000ea4000802007f */
[----:B--2---:R-:W-:Y:S05]  /*10d90*/  @!P1 BRA `(.L_x_24) ;  /* 0xfffffffc00ec9947 */ /* 0x004fea000383ffff */
[----:B------:R-:W-:Y:S05]  /*10da0*/  BRA `(.L_x_23) ;  /* 0xffffff38007c7947 */ /* 0x000fea000383ffff */
.L_x_30:
[----:B0-----:R0:W1:Y:S02]  /*10db0*/  SYNCS.PHASECHK.TRANS64.TRYWAIT P0, [R149+URZ+0x10], R0 ;  /* 0x00001000950075a7 */ /* 0x001064000800017f */
[----:B-1----:R-:W-:Y:S05]  /*10dc0*/  @!P0 NANOSLEEP.SYNCS 0x989680 ;  /* 0x009896800000895d */ /* 0x002fea0003900000 */
[----:B------:R-:W1:Y:S02]  /*10dd0*/  @!P0 SYNCS.PHASECHK.TRANS64 P0, [R149+URZ+0x10], R0 ;  /* 0x00001000950085a7 */ /* 0x000e64000800007f */
[----:B-1----:R-:W-:Y:S05]  /*10de0*/  @!P0 BRA `(.L_x_30) ;  /* 0xfffffffc00f08947 */ /* 0x002fea000383ffff */
[----:B------:R-:W-:Y:S05]  /*10df0*/  BRA `(.L_x_294) ;  /* 0xffffff6800e47947 */ /* 0x000fea000383ffff */
.L_x_275:
[----:B------:R-:W-:Y:S01]  /*10e00*/  BSSY B1, `(.L_x_295) ;  /* 0x0000006000017945 */ /* 0x000fe20003800000 */
[----:B------:R-:W-:-:S07]  /*10e10*/  IMAD.MOV.U32 R15, RZ, RZ, -0x1 ;  /* 0xffffffffff0f7424 */ /* 0x000fce00078e00ff */
[----:B------:R-:W-:Y:S05]  /*10e20*/  WARPSYNC.COLLECTIVE R15, `(.L_x_296) ;  /* 0x000000000f0c7348 */ /* 0x000fea0003c00000 */
[----:B------:R-:W-:Y:S02]  /*10e30*/  ELECT P6, UR62, PT ;  /* 0x00000000003e782f */ /* 0x000fe400038c0000 */
[----:B------:R-:W-:Y:S01]  /*10e40*/  MOV R14, UR62 ;  /* 0x0000003e000e7c02 */ /* 0x000fe20008000f00 */
[----:B------:R-:W-:Y:S10]  /*10e50*/  ENDCOLLECTIVE ;  /* 0x000000000000791b */ /* 0x000ff40003800000 */
.L_x_296:
[----:B------:R-:W-:Y:S05]  /*10e60*/  BSYNC B1 ;  /* 0x0000000000017941 */ /* 0x000fea0003800000 */
.L_x_295:
[----:B------:R-:W-:Y:S05]  /*10e70*/  BRA `(.L_x_297) ;  /* 0xfffffff000207947 */ /* 0x000fea000383ffff */
.L_x_278:
[----:B-1----:R1:W2:Y:S02]  /*10e80*/  SYNCS.PHASECHK.TRANS64.TRYWAIT P1, [R7+URZ+0x10], R4 ;  /* 0x00001004070075a7 */ /* 0x0022a4000802017f */
[----:B--2---:R-:W-:Y:S05]  /*10e90*/  @!P1 NANOSLEEP.SYNCS 0x989680 ;  /* 0x009896800000995d */ /* 0x004fea0003900000 */
[----:B------:R-:W2:Y:S02]  /*10ea0*/  @!P1 SYNCS.PHASECHK.TRANS64 P1, [R7+URZ+0x10], R4 ;  /* 0x00001004070095a7 */ /* 0x000ea4000802007f */
[----:B--2---:R-:W-:Y:S05]  /*10eb0*/  @!P1 BRA `(.L_x_278) ;  /* 0xfffffffc00f09947 */ /* 0x004fea000383ffff */
[----:B------:R-:W-:Y:S05]  /*10ec0*/  BRA `(.L_x_298) ;  /* 0xfffffff000547947 */ /* 0x000fea000383ffff */
.L_x_287:
[----:B------:R-:W-:Y:S01]  /*10ed0*/  BSSY B0, `(.L_x_299) ;  /* 0x0000006000007945 */ /* 0x000fe20003800000 */
[----:B------:R-:W-:-:S07]  /*10ee0*/  IMAD.MOV.U32 R15, RZ, RZ, -0x1 ;  /* 0xffffffffff0f7424 */ /* 0x000fce00078e00ff */
[----:B------:R-:W-:Y:S05]  /*10ef0*/  WARPSYNC.COLLECTIVE R15, `(.L_x_300) ;  /* 0x000000000f0c7348 */ /* 0x000fea0003c00000 */
[----:B------:R-:W-:Y:S02]  /*10f00*/  ELECT P6, UR62, PT ;  /* 0x00000000003e782f */ /* 0x000fe400038c0000 */
[----:B------:R-:W-:Y:S01]  /*10f10*/  MOV R14, UR62 ;  /* 0x0000003e000e7c02 */ /* 0x000fe20008000f00 */
[----:B------:R-:W-:Y:S10]  /*10f20*/  ENDCOLLECTIVE ;  /* 0x000000000000791b */ /* 0x000ff40003800000 */
.L_x_300:
[----:B------:R-:W-:Y:S05]  /*10f30*/  BSYNC B0 ;  /* 0x0000000000007941 */ /* 0x000fea0003800000 */
.L_x_299:
[----:B------:R-:W-:Y:S05]  /*10f40*/  BRA `(.L_x_301) ;  /* 0xfffffff800e87947 */ /* 0x000fea000383ffff */
.L_x_291:
[----:B0-----:R0:W1:Y:S02]  /*10f50*/  SYNCS.PHASECHK.TRANS64.TRYWAIT P0, [R7+URZ], R2 ;  /* 0x00000002070075a7 */ /* 0x001064000800017f */
[----:B-1----:R-:W-:Y:S05]  /*10f60*/  @!P0 NANOSLEEP.SYNCS 0x989680 ;  /* 0x009896800000895d */ /* 0x002fea0003900000 */
[----:B------:R-:W1:Y:S02]  /*10f70*/  @!P0 SYNCS.PHASECHK.TRANS64 P0, [R7+URZ], R2 ;  /* 0x00000002070085a7 */ /* 0x000e64000800007f */
[----:B-1----:R-:W-:Y:S05]  /*10f80*/  @!P0 BRA `(.L_x_291) ;  /* 0xfffffffc00f08947 */ /* 0x002fea000383ffff */
[----:B------:R-:W-:Y:S05]  /*10f90*/  BRA `(.L_x_302) ;  /* 0xfffffffc00247947 */ /* 0x000fea000383ffff */
.L_x_303:
[----:B------:R-:W-:-:S00]  /*10fa0*/  BRA `(.L_x_303) ;  /* 0xfffffffc00fc7947 */ /* 0x000fc0000383ffff */
[----:B------:R-:W-:-:S00]  /*10fb0*/  NOP ;  /* 0x0000000000007918 */ /* 0x000fc00000000000 */
        /* <DEDUP_REMOVED lines=12> */
.L_x_304:


//--------------------- .nv.global.init           --------------------------
	.section	.nv.global.init,"aw",@progbits
.nv.global.init:
	.type		$str$22,@object
	.size		$str$22,($str$23 - $str$22)
$str$22:
        /*0000*/ 	.byte	0x6b, 0x5f, 0x74, 0x69, 0x6c, 0x65, 0x5f, 0x63, 0x6f, 0x75, 0x6e, 0x74, 0x20, 0x3e, 0x3d, 0x20
        /*0010*/ 	.byte	0x31, 0x00
	.type		$str$23,@object
	.size		$str$23,(__unnamed_1 - $str$23)
$str$23:
        /*0012*/ 	.byte	0x2f, 0x74, 0x6d, 0x70, 0x2f, 0x63, 0x75, 0x74, 0x6c, 0x61, 0x73, 0x73, 0x5f, 0x73, 0x77, 0x65
        /*0022*/ 	.byte	0x65, 0x70, 0x5f, 0x73, 0x72, 0x63, 0x2f, 0x69, 0x6e, 0x63, 0x6c, 0x75, 0x64, 0x65, 0x2f, 0x63
        /*0032*/ 	.byte	0x75, 0x74, 0x6c, 0x61, 0x73, 0x73, 0x2f, 0x67, 0x65, 0x6d, 0x6d, 0x2f, 0x63, 0x6f, 0x6c, 0x6c
        /*0042*/ 	.byte	0x65, 0x63, 0x74, 0x69, 0x76, 0x65, 0x2f, 0x73, 0x6d, 0x39, 0x30, 0x5f, 0x6d, 0x6d, 0x61, 0x5f
        /*0052*/ 	.byte	0x74, 0x6d, 0x61, 0x5f, 0x67, 0x6d, 0x6d, 0x61, 0x5f, 0x73, 0x73, 0x5f, 0x77, 0x61, 0x72, 0x70
        /*0062*/ 	.byte	0x73, 0x70, 0x65, 0x63, 0x69, 0x61, 0x6c, 0x69, 0x7a, 0x65, 0x64, 0x2e, 0x68, 0x70, 0x70, 0x00
	.type		__unnamed_1,@object
	.size		__unnamed_1,(.L_0 - __unnamed_1)
__unnamed_1:
        /*0072*/ 	.byte	0x76, 0x6f, 0x69, 0x64, 0x20, 0x63, 0x75, 0x74, 0x6c, 0x61, 0x73, 0x73, 0x3a, 0x3a, 0x67, 0x65
        /* <DEDUP_REMOVED lines=180> */
        /*0bc2*/ 	.byte	0x5d, 0x00
.L_0:


//--------------------- .nv.shared._ZN7cutlass13device_kernelINS_4gemm6kernel13GemmUniversalIN4cute5tupleIJiiiiEEENS1_10collective13CollectiveMmaINS1_34MainloopSm90TmaGmmaWarpSpecializedILi2ENS5_IJNS4_1CILi1EEESB_SB_EEENS1_32KernelTmaWarpSpecializedPingpongEEENS5_IJNSA_ILi64EEENSA_ILi240EEENSA_ILi128EEEEEENS_10bfloat16_tENS5_IJlSB_lEEESJ_SK_NS4_8TiledMMAINS4_8MMA_AtomIJNS4_4SM904GMMA27MMA_64x16x16_F32BF16BF16_SSILNSO_5MajorE0ELSQ_0ELNSO_7ScaleInE1ELSR_1EEEEEENS4_6LayoutISC_NS5_IJNSA_ILi0EEESV_SV_EEEEENS5_IJNS4_10UnderscoreESY_SY_EEEEENS4_13SM90_TMA_LOADENS4_14ComposedLayoutINS4_7SwizzleILi3ELi4ELi3EEENS4_18smem_ptr_flag_bitsILi16EEENSU_INS5_IJNSA_ILi8EEESF_EEENS5_IJSF_SB_EEEEEEEvNS4_8identityES11_S1B_vS1C_EENS_8epilogue10collective6detail29Sm90TmaWarpSpecializedAdapterINS1F_15DefaultEpilogueISJ_SK_SK_NS1E_6thread17LinearCombinationISJ_Li1EffLNS1J_9ScaleType4KindE0ELNS_15FloatRoundStyleE2ESJ_EENS1_15EpilogueDefaultEEEEEvvEEEEvNT_6ParamsE --------------------------
	.section	.nv.shared._ZN7cutlass13device_kernelINS_4gemm6kernel13GemmUniversalIN4cute5tupleIJiiiiEEENS1_10collective13CollectiveMmaINS1_34MainloopSm90TmaGmmaWarpSpecializedILi2ENS5_IJNS4_1CILi1EEESB_SB_EEENS1_32KernelTmaWarpSpecializedPingpongEEENS5_IJNSA_ILi64EEENSA_ILi240EEENSA_ILi128EEEEEENS_10bfloat16_tENS5_IJlSB_lEEESJ_SK_NS4_8TiledMMAINS4_8MMA_AtomIJNS4_4SM904GMMA27MMA_64x16x16_F32BF16BF16_SSILNSO_5MajorE0ELSQ_0ELNSO_7ScaleInE1ELSR_1EEEEEENS4_6LayoutISC_NS5_IJNSA_ILi0EEESV_SV_EEEEENS5_IJNS4_10UnderscoreESY_SY_EEEEENS4_13SM90_TMA_LOADENS4_14ComposedLayoutINS4_7SwizzleILi3ELi4ELi3EEENS4_18smem_ptr_flag_bitsILi16EEENSU_INS5_IJNSA_ILi8EEESF_EEENS5_IJSF_SB_EEEEEEEvNS4_8identityES11_S1B_vS1C_EENS_8epilogue10collective6detail29Sm90TmaWarpSpecializedAdapterINS1F_15DefaultEpilogueISJ_SK_SK_NS1E_6thread17LinearCombinationISJ_Li1EffLNS1J_9ScaleType4KindE0ELNS_15FloatRoundStyleE2ESJ_EENS1_15EpilogueDefaultEEEEEvvEEEEvNT_6ParamsE,"aw",@nobits
	.sectionflags	@""
	.align	16
	.zero		1024


//--------------------- .nv.shared.reserved.0     --------------------------
	.section	.nv.shared.reserved.0,"aw",@nobits
	.weak		__nv_reservedSMEM_offset_0_alias
	.size		__nv_reservedSMEM_offset_0_alias, 0, 0
	.other		__nv_reservedSMEM_offset_0_alias,@"STO_CUDA_RESERVED_SHARED STV_DEFAULT"
__nv_reservedSMEM_offset_0_alias:
	.zero		0


//--------------------- .nv.global                --------------------------
	.section	.nv.global,"aw",@nobits
.nv.global:
	.type		_ZN40_INTERNAL_5145213f_4_k_cu_41d0681f_166654cute1_E,@object
	.size		_ZN40_INTERNAL_5145213f_4_k_cu_41d0681f_166654cute1_E,(_ZN40_INTERNAL_5145213f_4_k_cu_41d0681f_166654cuda3std3__45__cpo6cbeginE - _ZN40_INTERNAL_5145213f_4_k_cu_41d0681f_166654cute1_E)
_ZN40_INTERNAL_5145213f_4_k_cu_41d0681f_166654cute1_E:
	.zero		1
	.type		_ZN40_INTERNAL_5145213f_4_k_cu_41d0681f_166654cuda3std3__45__cpo6cbeginE,@object
	.size		_ZN40_INTERNAL_5145213f_4_k_cu_41d0681f_166654cuda3std3__45__cpo6cbeginE,(_ZN40_INTERNAL_5145213f_4_k_cu_41d0681f_166654cuda3std3__48in_placeE - _ZN40_INTERNAL_5145213f_4_k_cu_41d0681f_166654cuda3std3__45__cpo6cbeginE)
_ZN40_INTERNAL_5145213f_4_k_cu_41d0681f_166654cuda3std3__45__cpo6cbeginE:
	.zero		1
	.type		_ZN40_INTERNAL_5145213f_4_k_cu_41d0681f_166654cuda3std3__48in_placeE,@object
	.size		_ZN40_INTERNAL_5145213f_4_k_cu_41d0681f_166654cuda3std3__48in_placeE,(_ZN40_INTERNAL_5145213f_4_k_cu_41d0681f_166654cuda3std6ranges3__45__cpo9iter_moveE - _ZN40_INTERNAL_5145213f_4_k_cu_41d0681f_166654cuda3std3__48in_placeE)
_ZN40_INTERNAL_5145213f_4_k_cu_41d0681f_166654cuda3std3__48in_placeE:
	.zero		1
	.type		_ZN40_INTERNAL_5145213f_4_k_cu_41d0681f_166654cuda3std6ranges3__45__cpo9iter_moveE,@object
	.size		_ZN40_INTERNAL_5145213f_4_k_cu_41d0681f_166654cuda3std6ranges3__45__cpo9iter_moveE,(_ZN40_INTERNAL_5145213f_4_k_cu_41d0681f_166654cuda3std3__45__cpo5beginE - _ZN40_INTERNAL_5145213f_4_k_cu_41d0681f_166654cuda3std6ranges3__45__cpo9iter_moveE)
_ZN40_INTERNAL_5145213f_4_k_cu_41d0681f_166654cuda3std6ranges3__45__cpo9iter_moveE:
	.zero		1
	.type		_ZN40_INTERNAL_5145213f_4_k_cu_41d0681f_166654cuda3std3__45__cpo5beginE,@object
	.size		_ZN40_INTERNAL_5145213f_4_k_cu_41d0681f_166654cuda3std3__45__cpo5beginE,(_ZN40_INTERNAL_5145213f_4_k_cu_41d0681f_166654cuda3std3__442_GLOBAL__N__5145213f_4_k_cu_41d0681f_166656ignoreE - _ZN40_INTERNAL_5145213f_4_k_cu_41d0681f_166654cuda3std3__45__cpo5beginE)
_ZN40_INTERNAL_5145213f_4_k_cu_41d0681f_166654cuda3std3__45__cpo5beginE:
	.zero		1
	.type		_ZN40_INTERNAL_5145213f_4_k_cu_41d0681f_166654cuda3std3__442_GLOBAL__N__5145213f_4_k_cu_41d0681f_166656ignoreE,@object
	.size		_ZN40_INTERNAL_5145213f_4_k_cu_41d0681f_166654cuda3std3__442_GLOBAL__N__5145213f_4_k_cu_41d0681f_166656ignoreE,(_ZN40_INTERNAL_5145213f_4_k_cu_41d0681f_166654cute7productE - _ZN40_INTERNAL_5145213f_4_k_cu_41d0681f_166654cuda3std3__442_GLOBAL__N__5145213f_4_k_cu_41d0681f_166656ignoreE)
_ZN40_INTERNAL_5145213f_4_k_cu_41d0681f_166654cuda3std3__442_GLOBAL__N__5145213f_4_k_cu_41d0681f_166656ignoreE:
	.zero		1
	.type		_ZN40_INTERNAL_5145213f_4_k_cu_41d0681f_166654cute7productE,@object
	.size		_ZN40_INTERNAL_5145213f_4_k_cu_41d0681f_166654cute7productE,(_ZN40_INTERNAL_5145213f_4_k_cu_41d0681f_166654cuda3std3__45__cpo3endE - _ZN40_INTERNAL_5145213f_4_k_cu_41d0681f_166654cute7productE)
_ZN40_INTERNAL_5145213f_4_k_cu_41d0681f_166654cute7productE:
	.zero		1
	.type		_ZN40_INTERNAL_5145213f_4_k_cu_41d0681f_166654cuda3std3__45__cpo3endE,@object
	.size		_ZN40_INTERNAL_5145213f_4_k_cu_41d0681f_166654cuda3std3__45__cpo3endE,(_ZN40_INTERNAL_5145213f_4_k_cu_41d0681f_166654cuda3std3__419piecewise_constructE - _ZN40_INTERNAL_5145213f_4_k_cu_41d0681f_166654cuda3std3__45__cpo3endE)
_ZN40_INTERNAL_5145213f_4_k_cu_41d0681f_166654cuda3std3__45__cpo3endE:
	.zero		1
	.type		_ZN40_INTERNAL_5145213f_4_k_cu_41d0681f_166654cuda3std3__419piecewise_constructE,@object
	.size		_ZN40_INTERNAL_5145213f_4_k_cu_41d0681f_166654cuda3std3__419piecewise_constructE,(_ZN40_INTERNAL_5145213f_4_k_cu_41d0681f_166654cuda3std3__45__cpo4cendE - _ZN40_INTERNAL_5145213f_4_k_cu_41d0681f_166654cuda3std3__419piecewise_constructE)
_ZN40_INTERNAL_5145213f_4_k_cu_41d0681f_166654cuda3std3__419piecewise_constructE:
	.zero		1
	.type		_ZN40_INTERNAL_5145213f_4_k_cu_41d0681f_166654cuda3std3__45__cpo4cendE,@object
	.size		_ZN40_INTERNAL_5145213f_4_k_cu_41d0681f_166654cuda3std3__45__cpo4cendE,(_ZN40_INTERNAL_5145213f_4_k_cu_41d0681f_166654cuda3std6ranges3__45__cpo4swapE - _ZN40_INTERNAL_5145213f_4_k_cu_41d0681f_166654cuda3std3__45__cpo4cendE)
_ZN40_INTERNAL_5145213f_4_k_cu_41d0681f_166654cuda3std3__45__cpo4cendE:
	.zero		1
	.type		_ZN40_INTERNAL_5145213f_4_k_cu_41d0681f_166654cuda3std6ranges3__45__cpo4swapE,@object
	.size		_ZN40_INTERNAL_5145213f_4_k_cu_41d0681f_166654cuda3std6ranges3__45__cpo4swapE,(.L_8 - _ZN40_INTERNAL_5145213f_4_k_cu_41d0681f_166654cuda3std6ranges3__45__cpo4swapE)
_ZN40_INTERNAL_5145213f_4_k_cu_41d0681f_166654cuda3std6ranges3__45__cpo4swapE:
	.zero		1
.L_8:


//--------------------- .nv.constant0._ZN7cutlass13device_kernelINS_4gemm6kernel13GemmUniversalIN4cute5tupleIJiiiiEEENS1_10collective13CollectiveMmaINS1_34MainloopSm90TmaGmmaWarpSpecializedILi2ENS5_IJNS4_1CILi1EEESB_SB_EEENS1_32KernelTmaWarpSpecializedPingpongEEENS5_IJNSA_ILi64EEENSA_ILi240EEENSA_ILi128EEEEEENS_10bfloat16_tENS5_IJlSB_lEEESJ_SK_NS4_8TiledMMAINS4_8MMA_AtomIJNS4_4SM904GMMA27MMA_64x16x16_F32BF16BF16_SSILNSO_5MajorE0ELSQ_0ELNSO_7ScaleInE1ELSR_1EEEEEENS4_6LayoutISC_NS5_IJNSA_ILi0EEESV_SV_EEEEENS5_IJNS4_10UnderscoreESY_SY_EEEEENS4_13SM90_TMA_LOADENS4_14ComposedLayoutINS4_7SwizzleILi3ELi4ELi3EEENS4_18smem_ptr_flag_bitsILi16EEENSU_INS5_IJNSA_ILi8EEESF_EEENS5_IJSF_SB_EEEEEEEvNS4_8identityES11_S1B_vS1C_EENS_8epilogue10collective6detail29Sm90TmaWarpSpecializedAdapterINS1F_15DefaultEpilogueISJ_SK_SK_NS1E_6thread17LinearCombinationISJ_Li1EffLNS1J_9ScaleType4KindE0ELNS_15FloatRoundStyleE2ESJ_EENS1_15EpilogueDefaultEEEEEvvEEEEvNT_6ParamsE --------------------------
	.section	.nv.constant0._ZN7cutlass13device_kernelINS_4gemm6kernel13GemmUniversalIN4cute5tupleIJiiiiEEENS1_10collective13CollectiveMmaINS1_34MainloopSm90TmaGmmaWarpSpecializedILi2ENS5_IJNS4_1CILi1EEESB_SB_EEENS1_32KernelTmaWarpSpecializedPingpongEEENS5_IJNSA_ILi64EEENSA_ILi240EEENSA_ILi128EEEEEENS_10bfloat16_tENS5_IJlSB_lEEESJ_SK_NS4_8TiledMMAINS4_8MMA_AtomIJNS4_4SM904GMMA27MMA_64x16x16_F32BF16BF16_SSILNSO_5MajorE0ELSQ_0ELNSO_7ScaleInE1ELSR_1EEEEEENS4_6LayoutISC_NS5_IJNSA_ILi0EEESV_SV_EEEEENS5_IJNS4_10UnderscoreESY_SY_EEEEENS4_13SM90_TMA_LOADENS4_14ComposedLayoutINS4_7SwizzleILi3ELi4ELi3EEENS4_18smem_ptr_flag_bitsILi16EEENSU_INS5_IJNSA_ILi8EEESF_EEENS5_IJSF_SB_EEEEEEEvNS4_8identityES11_S1B_vS1C_EENS_8epilogue10collective6detail29Sm90TmaWarpSpecializedAdapterINS1F_15DefaultEpilogueISJ_SK_SK_NS1E_6thread17LinearCombinationISJ_Li1EffLNS1J_9ScaleType4KindE0ELNS_15FloatRoundStyleE2ESJ_EENS1_15EpilogueDefaultEEEEEvvEEEEvNT_6ParamsE,"a",@progbits
	.sectionflags	@""
	.align	4
.nv.constant0._ZN7cutlass13device_kernelINS_4gemm6kernel13GemmUniversalIN4cute5tupleIJiiiiEEENS1_10collective13CollectiveMmaINS1_34MainloopSm90TmaGmmaWarpSpecializedILi2ENS5_IJNS4_1CILi1EEESB_SB_EEENS1_32KernelTmaWarpSpecializedPingpongEEENS5_IJNSA_ILi64EEENSA_ILi240EEENSA_ILi128EEEEEENS_10bfloat16_tENS5_IJlSB_lEEESJ_SK_NS4_8TiledMMAINS4_8MMA_AtomIJNS4_4SM904GMMA27MMA_64x16x16_F32BF16BF16_SSILNSO_5MajorE0ELSQ_0ELNSO_7ScaleInE1ELSR_1EEEEEENS4_6LayoutISC_NS5_IJNSA_ILi0EEESV_SV_EEEEENS5_IJNS4_10UnderscoreESY_SY_EEEEENS4_13SM90_TMA_LOADENS4_14ComposedLayoutINS4_7SwizzleILi3ELi4ELi3EEENS4_18smem_ptr_flag_bitsILi16EEENSU_INS5_IJNSA_ILi8EEESF_EEENS5_IJSF_SB_EEEEEEEvNS4_8identityES11_S1B_vS1C_EENS_8epilogue10collective6detail29Sm90TmaWarpSpecializedAdapterINS1F_15DefaultEpilogueISJ_SK_SK_NS1E_6thread17LinearCombinationISJ_Li1EffLNS1J_9ScaleType4KindE0ELNS_15FloatRoundStyleE2ESJ_EENS1_15EpilogueDefaultEEEEEvvEEEEvNT_6ParamsE:
	.zero		1664


//--------------------- SYMBOLS --------------------------

	.type		.nv.reservedSmem.offset0,@object
	.size		.nv.reservedSmem.offset0,0x4
	.type		__assertfail,@function
